//
// Generated by NVIDIA NVVM Compiler
//
// Compiler Build ID: CL-36424714
// Cuda compilation tools, release 13.0, V13.0.88
// Based on NVVM 20.0.0
//

.version 9.0
.target sm_100
.address_size 64

	// .globl	compute_distances_kernel
.extern .shared .align 16 .b8 sdata[];

.visible .entry compute_distances_kernel(
	.param .u64 .ptr .align 1 compute_distances_kernel_param_0,
	.param .u64 .ptr .align 1 compute_distances_kernel_param_1,
	.param .u64 .ptr .align 1 compute_distances_kernel_param_2,
	.param .u64 .ptr .align 1 compute_distances_kernel_param_3,
	.param .u32 compute_distances_kernel_param_4,
	.param .u32 compute_distances_kernel_param_5
)
{
	.reg .pred 	%p<30>;
	.reg .b32 	%r<101>;
	.reg .b32 	%f<229>;
	.reg .b64 	%rd<85>;

	ld.param.u64 	%rd10, [compute_distances_kernel_param_0];
	ld.param.u64 	%rd11, [compute_distances_kernel_param_1];
	ld.param.u64 	%rd12, [compute_distances_kernel_param_2];
	ld.param.u64 	%rd13, [compute_distances_kernel_param_3];
	ld.param.u32 	%r46, [compute_distances_kernel_param_4];
	ld.param.u32 	%r47, [compute_distances_kernel_param_5];
	cvta.to.global.u64 	%rd1, %rd11;
	cvta.to.global.u64 	%rd2, %rd12;
	cvta.to.global.u64 	%rd3, %rd13;
	cvta.to.global.u64 	%rd4, %rd10;
	mov.u32 	%r48, %ctaid.x;
	mov.u32 	%r49, %ntid.x;
	mov.u32 	%r50, %tid.x;
	mad.lo.s32 	%r1, %r48, %r49, %r50;
	setp.ge.s32 	%p1, %r1, %r46;
	setp.lt.s32 	%p2, %r46, 1;
	or.pred  	%p3, %p1, %p2;
	@%p3 bra 	$L__BB0_43;
	mul.wide.s32 	%rd14, %r1, 4;
	add.s64 	%rd5, %rd4, %rd14;
	setp.lt.s32 	%p4, %r47, 1;
	mul.lo.s32 	%r2, %r47, %r1;
	mul.lo.s32 	%r3, %r46, %r1;
	@%p4 bra 	$L__BB0_27;
	and.b32  	%r4, %r47, 7;
	and.b32  	%r5, %r47, 3;
	and.b32  	%r6, %r47, 2147483640;
	and.b32  	%r7, %r47, 1;
	mov.b32 	%r81, 0;
$L__BB0_3:
	setp.eq.s32 	%p14, %r1, %r81;
	mov.f32 	%f211, 0f7F800000;
	mov.u32 	%r85, %r1;
	@%p14 bra 	$L__BB0_24;
	setp.lt.u32 	%p15, %r47, 8;
	ld.global.f32 	%f58, [%rd5];
	mul.wide.u32 	%rd28, %r81, 4;
	add.s64 	%rd29, %rd4, %rd28;
	ld.global.f32 	%f59, [%rd29];
	sub.f32 	%f60, %f58, %f59;
	abs.f32 	%f211, %f60;
	mul.lo.s32 	%r9, %r81, %r47;
	mov.b32 	%r90, 0;
	@%p15 bra 	$L__BB0_7;
	and.b32  	%r61, %r47, 2147483640;
	neg.s32 	%r83, %r61;
	mul.wide.u32 	%rd30, %r9, 4;
	add.s64 	%rd31, %rd1, %rd30;
	add.s64 	%rd84, %rd31, 16;
	mov.u32 	%r82, %r2;
$L__BB0_6:
	.pragma "nounroll";
	mul.wide.s32 	%rd32, %r82, 4;
	add.s64 	%rd33, %rd1, %rd32;
	ld.global.f32 	%f61, [%rd33];
	ld.global.f32 	%f62, [%rd84+-16];
	sub.f32 	%f63, %f61, %f62;
	abs.f32 	%f64, %f63;
	max.f32 	%f65, %f211, %f64;
	ld.global.f32 	%f66, [%rd33+4];
	ld.global.f32 	%f67, [%rd84+-12];
	sub.f32 	%f68, %f66, %f67;
	abs.f32 	%f69, %f68;
	max.f32 	%f70, %f65, %f69;
	ld.global.f32 	%f71, [%rd33+8];
	ld.global.f32 	%f72, [%rd84+-8];
	sub.f32 	%f73, %f71, %f72;
	abs.f32 	%f74, %f73;
	max.f32 	%f75, %f70, %f74;
	ld.global.f32 	%f76, [%rd33+12];
	ld.global.f32 	%f77, [%rd84+-4];
	sub.f32 	%f78, %f76, %f77;
	abs.f32 	%f79, %f78;
	max.f32 	%f80, %f75, %f79;
	ld.global.f32 	%f81, [%rd33+16];
	ld.global.f32 	%f82, [%rd84];
	sub.f32 	%f83, %f81, %f82;
	abs.f32 	%f84, %f83;
	max.f32 	%f85, %f80, %f84;
	ld.global.f32 	%f86, [%rd33+20];
	ld.global.f32 	%f87, [%rd84+4];
	sub.f32 	%f88, %f86, %f87;
	abs.f32 	%f89, %f88;
	max.f32 	%f90, %f85, %f89;
	ld.global.f32 	%f91, [%rd33+24];
	ld.global.f32 	%f92, [%rd84+8];
	sub.f32 	%f93, %f91, %f92;
	abs.f32 	%f94, %f93;
	max.f32 	%f95, %f90, %f94;
	ld.global.f32 	%f96, [%rd33+28];
	ld.global.f32 	%f97, [%rd84+12];
	sub.f32 	%f98, %f96, %f97;
	abs.f32 	%f99, %f98;
	max.f32 	%f211, %f95, %f99;
	add.s32 	%r83, %r83, 8;
	add.s32 	%r82, %r82, 8;
	add.s64 	%rd84, %rd84, 32;
	setp.eq.s32 	%p16, %r83, 0;
	mov.u32 	%r90, %r6;
	@%p16 bra 	$L__BB0_7;
	bra.uni 	$L__BB0_6;
$L__BB0_7:
	setp.eq.s32 	%p17, %r4, 0;
	@%p17 bra 	$L__BB0_15;
	add.s32 	%r62, %r4, -1;
	setp.lt.u32 	%p18, %r62, 3;
	@%p18 bra 	$L__BB0_10;
	add.s32 	%r63, %r90, %r2;
	add.s32 	%r64, %r90, %r9;
	mul.wide.s32 	%rd34, %r63, 4;
	add.s64 	%rd35, %rd1, %rd34;
	ld.global.f32 	%f101, [%rd35];
	mul.wide.u32 	%rd36, %r64, 4;
	add.s64 	%rd37, %rd1, %rd36;
	ld.global.f32 	%f102, [%rd37];
	sub.f32 	%f103, %f101, %f102;
	abs.f32 	%f104, %f103;
	max.f32 	%f105, %f211, %f104;
	ld.global.f32 	%f106, [%rd35+4];
	cvt.u64.u32 	%rd38, %r9;
	cvt.u64.u32 	%rd39, %r90;
	add.s64 	%rd40, %rd39, %rd38;
	shl.b64 	%rd41, %rd40, 2;
	add.s64 	%rd42, %rd1, %rd41;
	ld.global.f32 	%f107, [%rd42+4];
	sub.f32 	%f108, %f106, %f107;
	abs.f32 	%f109, %f108;
	max.f32 	%f110, %f105, %f109;
	ld.global.f32 	%f111, [%rd35+8];
	ld.global.f32 	%f112, [%rd42+8];
	sub.f32 	%f113, %f111, %f112;
	abs.f32 	%f114, %f113;
	max.f32 	%f115, %f110, %f114;
	ld.global.f32 	%f116, [%rd35+12];
	ld.global.f32 	%f117, [%rd42+12];
	sub.f32 	%f118, %f116, %f117;
	abs.f32 	%f119, %f118;
	max.f32 	%f211, %f115, %f119;
	add.s32 	%r90, %r90, 4;
$L__BB0_10:
	setp.eq.s32 	%p19, %r5, 0;
	@%p19 bra 	$L__BB0_15;
	setp.eq.s32 	%p20, %r5, 1;
	@%p20 bra 	$L__BB0_13;
	add.s32 	%r65, %r90, %r2;
	add.s32 	%r66, %r90, %r9;
	mul.wide.s32 	%rd43, %r65, 4;
	add.s64 	%rd44, %rd1, %rd43;
	ld.global.f32 	%f121, [%rd44];
	mul.wide.u32 	%rd45, %r66, 4;
	add.s64 	%rd46, %rd1, %rd45;
	ld.global.f32 	%f122, [%rd46];
	sub.f32 	%f123, %f121, %f122;
	abs.f32 	%f124, %f123;
	max.f32 	%f125, %f211, %f124;
	ld.global.f32 	%f126, [%rd44+4];
	cvt.u64.u32 	%rd47, %r9;
	cvt.u64.u32 	%rd48, %r90;
	add.s64 	%rd49, %rd48, %rd47;
	shl.b64 	%rd50, %rd49, 2;
	add.s64 	%rd51, %rd1, %rd50;
	ld.global.f32 	%f127, [%rd51+4];
	sub.f32 	%f128, %f126, %f127;
	abs.f32 	%f129, %f128;
	max.f32 	%f211, %f125, %f129;
	add.s32 	%r90, %r90, 2;
$L__BB0_13:
	setp.eq.s32 	%p21, %r7, 0;
	@%p21 bra 	$L__BB0_15;
	add.s32 	%r67, %r90, %r2;
	add.s32 	%r68, %r90, %r9;
	mul.wide.s32 	%rd52, %r67, 4;
	add.s64 	%rd53, %rd1, %rd52;
	ld.global.f32 	%f130, [%rd53];
	mul.wide.u32 	%rd54, %r68, 4;
	add.s64 	%rd55, %rd1, %rd54;
	ld.global.f32 	%f131, [%rd55];
	sub.f32 	%f132, %f130, %f131;
	abs.f32 	%f133, %f132;
	max.f32 	%f211, %f211, %f133;
$L__BB0_15:
	setp.lt.u32 	%p22, %r47, 8;
	mov.b32 	%r87, 0;
	@%p22 bra 	$L__BB0_16;
	bra.uni 	$L__BB0_25;
$L__BB0_16:
	setp.eq.s32 	%p24, %r4, 0;
	mov.u32 	%r85, %r81;
	@%p24 bra 	$L__BB0_24;
	add.s32 	%r73, %r4, -1;
	setp.lt.u32 	%p25, %r73, 3;
	@%p25 bra 	$L__BB0_19;
	add.s32 	%r74, %r87, %r2;
	add.s32 	%r75, %r87, %r9;
	mul.wide.s32 	%rd60, %r74, 4;
	add.s64 	%rd61, %rd2, %rd60;
	ld.global.f32 	%f175, [%rd61];
	mul.wide.u32 	%rd62, %r75, 4;
	add.s64 	%rd63, %rd2, %rd62;
	ld.global.f32 	%f176, [%rd63];
	sub.f32 	%f177, %f175, %f176;
	abs.f32 	%f178, %f177;
	max.f32 	%f179, %f211, %f178;
	ld.global.f32 	%f180, [%rd61+4];
	cvt.u64.u32 	%rd64, %r9;
	cvt.u64.u32 	%rd65, %r87;
	add.s64 	%rd66, %rd65, %rd64;
	shl.b64 	%rd67, %rd66, 2;
	add.s64 	%rd68, %rd2, %rd67;
	ld.global.f32 	%f181, [%rd68+4];
	sub.f32 	%f182, %f180, %f181;
	abs.f32 	%f183, %f182;
	max.f32 	%f184, %f179, %f183;
	ld.global.f32 	%f185, [%rd61+8];
	ld.global.f32 	%f186, [%rd68+8];
	sub.f32 	%f187, %f185, %f186;
	abs.f32 	%f188, %f187;
	max.f32 	%f189, %f184, %f188;
	ld.global.f32 	%f190, [%rd61+12];
	ld.global.f32 	%f191, [%rd68+12];
	sub.f32 	%f192, %f190, %f191;
	abs.f32 	%f193, %f192;
	max.f32 	%f211, %f189, %f193;
	add.s32 	%r87, %r87, 4;
$L__BB0_19:
	setp.eq.s32 	%p26, %r5, 0;
	mov.u32 	%r85, %r81;
	@%p26 bra 	$L__BB0_24;
	setp.eq.s32 	%p27, %r5, 1;
	@%p27 bra 	$L__BB0_22;
	add.s32 	%r76, %r87, %r2;
	add.s32 	%r77, %r87, %r9;
	mul.wide.s32 	%rd69, %r76, 4;
	add.s64 	%rd70, %rd2, %rd69;
	ld.global.f32 	%f195, [%rd70];
	mul.wide.u32 	%rd71, %r77, 4;
	add.s64 	%rd72, %rd2, %rd71;
	ld.global.f32 	%f196, [%rd72];
	sub.f32 	%f197, %f195, %f196;
	abs.f32 	%f198, %f197;
	max.f32 	%f199, %f211, %f198;
	ld.global.f32 	%f200, [%rd70+4];
	cvt.u64.u32 	%rd73, %r9;
	cvt.u64.u32 	%rd74, %r87;
	add.s64 	%rd75, %rd74, %rd73;
	shl.b64 	%rd76, %rd75, 2;
	add.s64 	%rd77, %rd2, %rd76;
	ld.global.f32 	%f201, [%rd77+4];
	sub.f32 	%f202, %f200, %f201;
	abs.f32 	%f203, %f202;
	max.f32 	%f211, %f199, %f203;
	add.s32 	%r87, %r87, 2;
$L__BB0_22:
	setp.eq.s32 	%p28, %r7, 0;
	mov.u32 	%r85, %r81;
	@%p28 bra 	$L__BB0_24;
	add.s32 	%r78, %r87, %r2;
	add.s32 	%r79, %r87, %r9;
	mul.wide.s32 	%rd78, %r78, 4;
	add.s64 	%rd79, %rd2, %rd78;
	ld.global.f32 	%f204, [%rd79];
	mul.wide.u32 	%rd80, %r79, 4;
	add.s64 	%rd81, %rd2, %rd80;
	ld.global.f32 	%f205, [%rd81];
	sub.f32 	%f206, %f204, %f205;
	abs.f32 	%f207, %f206;
	max.f32 	%f211, %f211, %f207;
	mov.u32 	%r85, %r81;
$L__BB0_24:
	add.s32 	%r80, %r85, %r3;
	mul.wide.s32 	%rd82, %r80, 4;
	add.s64 	%rd83, %rd3, %rd82;
	st.global.f32 	[%rd83], %f211;
	add.s32 	%r81, %r81, 1;
	setp.eq.s32 	%p29, %r81, %r46;
	@%p29 bra 	$L__BB0_43;
	bra.uni 	$L__BB0_3;
$L__BB0_25:
	mov.b32 	%r84, 0;
$L__BB0_26:
	.pragma "nounroll";
	add.s32 	%r71, %r84, %r2;
	add.s32 	%r72, %r84, %r9;
	mul.wide.s32 	%rd56, %r71, 4;
	add.s64 	%rd57, %rd2, %rd56;
	ld.global.f32 	%f135, [%rd57];
	mul.wide.u32 	%rd58, %r72, 4;
	add.s64 	%rd59, %rd2, %rd58;
	ld.global.f32 	%f136, [%rd59];
	sub.f32 	%f137, %f135, %f136;
	abs.f32 	%f138, %f137;
	max.f32 	%f139, %f211, %f138;
	ld.global.f32 	%f140, [%rd57+4];
	ld.global.f32 	%f141, [%rd59+4];
	sub.f32 	%f142, %f140, %f141;
	abs.f32 	%f143, %f142;
	max.f32 	%f144, %f139, %f143;
	ld.global.f32 	%f145, [%rd57+8];
	ld.global.f32 	%f146, [%rd59+8];
	sub.f32 	%f147, %f145, %f146;
	abs.f32 	%f148, %f147;
	max.f32 	%f149, %f144, %f148;
	ld.global.f32 	%f150, [%rd57+12];
	ld.global.f32 	%f151, [%rd59+12];
	sub.f32 	%f152, %f150, %f151;
	abs.f32 	%f153, %f152;
	max.f32 	%f154, %f149, %f153;
	ld.global.f32 	%f155, [%rd57+16];
	ld.global.f32 	%f156, [%rd59+16];
	sub.f32 	%f157, %f155, %f156;
	abs.f32 	%f158, %f157;
	max.f32 	%f159, %f154, %f158;
	ld.global.f32 	%f160, [%rd57+20];
	ld.global.f32 	%f161, [%rd59+20];
	sub.f32 	%f162, %f160, %f161;
	abs.f32 	%f163, %f162;
	max.f32 	%f164, %f159, %f163;
	ld.global.f32 	%f165, [%rd57+24];
	ld.global.f32 	%f166, [%rd59+24];
	sub.f32 	%f167, %f165, %f166;
	abs.f32 	%f168, %f167;
	max.f32 	%f169, %f164, %f168;
	ld.global.f32 	%f170, [%rd57+28];
	ld.global.f32 	%f171, [%rd59+28];
	sub.f32 	%f172, %f170, %f171;
	abs.f32 	%f173, %f172;
	max.f32 	%f211, %f169, %f173;
	add.s32 	%r84, %r84, 8;
	setp.eq.s32 	%p23, %r84, %r6;
	mov.u32 	%r87, %r6;
	@%p23 bra 	$L__BB0_16;
	bra.uni 	$L__BB0_26;
$L__BB0_27:
	and.b32  	%r29, %r46, 3;
	setp.lt.u32 	%p5, %r46, 4;
	mov.b32 	%r98, 0;
	@%p5 bra 	$L__BB0_38;
	and.b32  	%r98, %r46, 2147483644;
	mov.b32 	%r92, 0;
$L__BB0_29:
	setp.eq.s32 	%p6, %r1, %r92;
	mul.wide.u32 	%rd15, %r92, 4;
	add.s64 	%rd9, %rd4, %rd15;
	mov.f32 	%f224, 0f7F800000;
	mov.u32 	%r93, %r1;
	@%p6 bra 	$L__BB0_31;
	ld.global.f32 	%f37, [%rd5];
	ld.global.f32 	%f38, [%rd9];
	sub.f32 	%f39, %f37, %f38;
	abs.f32 	%f224, %f39;
	mov.u32 	%r93, %r92;
$L__BB0_31:
	add.s32 	%r53, %r93, %r3;
	mul.wide.s32 	%rd16, %r53, 4;
	add.s64 	%rd17, %rd3, %rd16;
	st.global.f32 	[%rd17], %f224;
	add.s32 	%r33, %r92, 1;
	setp.eq.s32 	%p7, %r1, %r33;
	mov.f32 	%f225, 0f7F800000;
	mov.u32 	%r94, %r1;
	@%p7 bra 	$L__BB0_33;
	ld.global.f32 	%f41, [%rd5];
	ld.global.f32 	%f42, [%rd9+4];
	sub.f32 	%f43, %f41, %f42;
	abs.f32 	%f225, %f43;
	mov.u32 	%r94, %r33;
$L__BB0_33:
	add.s32 	%r54, %r94, %r3;
	mul.wide.s32 	%rd18, %r54, 4;
	add.s64 	%rd19, %rd3, %rd18;
	st.global.f32 	[%rd19], %f225;
	add.s32 	%r35, %r92, 2;
	setp.eq.s32 	%p8, %r1, %r35;
	mov.f32 	%f226, 0f7F800000;
	mov.u32 	%r95, %r1;
	@%p8 bra 	$L__BB0_35;
	ld.global.f32 	%f45, [%rd5];
	ld.global.f32 	%f46, [%rd9+8];
	sub.f32 	%f47, %f45, %f46;
	abs.f32 	%f226, %f47;
	mov.u32 	%r95, %r35;
$L__BB0_35:
	add.s32 	%r55, %r95, %r3;
	mul.wide.s32 	%rd20, %r55, 4;
	add.s64 	%rd21, %rd3, %rd20;
	st.global.f32 	[%rd21], %f226;
	add.s32 	%r37, %r92, 3;
	setp.eq.s32 	%p9, %r1, %r37;
	mov.f32 	%f227, 0f7F800000;
	mov.u32 	%r96, %r1;
	@%p9 bra 	$L__BB0_37;
	ld.global.f32 	%f49, [%rd5];
	ld.global.f32 	%f50, [%rd9+12];
	sub.f32 	%f51, %f49, %f50;
	abs.f32 	%f227, %f51;
	mov.u32 	%r96, %r37;
$L__BB0_37:
	add.s32 	%r56, %r96, %r3;
	mul.wide.s32 	%rd22, %r56, 4;
	add.s64 	%rd23, %rd3, %rd22;
	st.global.f32 	[%rd23], %f227;
	add.s32 	%r92, %r92, 4;
	setp.ne.s32 	%p10, %r92, %r98;
	@%p10 bra 	$L__BB0_29;
$L__BB0_38:
	setp.eq.s32 	%p11, %r29, 0;
	@%p11 bra 	$L__BB0_43;
	mov.b32 	%r99, 0;
$L__BB0_40:
	.pragma "nounroll";
	setp.eq.s32 	%p12, %r1, %r98;
	mov.f32 	%f228, 0f7F800000;
	mov.u32 	%r100, %r1;
	@%p12 bra 	$L__BB0_42;
	ld.global.f32 	%f53, [%rd5];
	mul.wide.u32 	%rd24, %r98, 4;
	add.s64 	%rd25, %rd4, %rd24;
	ld.global.f32 	%f54, [%rd25];
	sub.f32 	%f55, %f53, %f54;
	abs.f32 	%f228, %f55;
	mov.u32 	%r100, %r98;
$L__BB0_42:
	add.s32 	%r58, %r100, %r3;
	mul.wide.s32 	%rd26, %r58, 4;
	add.s64 	%rd27, %rd3, %rd26;
	st.global.f32 	[%rd27], %f228;
	add.s32 	%r98, %r98, 1;
	add.s32 	%r99, %r99, 1;
	setp.ne.s32 	%p13, %r99, %r29;
	@%p13 bra 	$L__BB0_40;
$L__BB0_43:
	ret;

}
	// .globl	find_kth_distance_kernel
.visible .entry find_kth_distance_kernel(
	.param .u64 .ptr .align 1 find_kth_distance_kernel_param_0,
	.param .u64 .ptr .align 1 find_kth_distance_kernel_param_1,
	.param .u32 find_kth_distance_kernel_param_2,
	.param .u32 find_kth_distance_kernel_param_3
)
{
	.reg .pred 	%p<26>;
	.reg .b32 	%r<22>;
	.reg .b32 	%f<46>;
	.reg .b64 	%rd<20>;

	ld.param.u64 	%rd8, [find_kth_distance_kernel_param_0];
	ld.param.u64 	%rd9, [find_kth_distance_kernel_param_1];
	ld.param.u32 	%r10, [find_kth_distance_kernel_param_2];
	ld.param.u32 	%r11, [find_kth_distance_kernel_param_3];
	cvta.to.global.u64 	%rd1, %rd9;
	mov.u32 	%r12, %ctaid.x;
	mov.u32 	%r13, %ntid.x;
	mov.u32 	%r14, %tid.x;
	mad.lo.s32 	%r1, %r12, %r13, %r14;
	setp.ge.s32 	%p1, %r1, %r10;
	@%p1 bra 	$L__BB1_13;
	cvta.to.global.u64 	%rd2, %rd8;
	mul.lo.s32 	%r15, %r10, %r1;
	cvt.s64.s32 	%rd3, %r15;
	setp.lt.s32 	%p2, %r11, 1;
	setp.ge.s32 	%p3, %r11, %r10;
	or.pred  	%p4, %p2, %p3;
	@%p4 bra 	$L__BB1_14;
	setp.lt.s32 	%p5, %r10, 1;
	mov.f32 	%f44, 0f7F800000;
	@%p5 bra 	$L__BB1_12;
	and.b32  	%r2, %r10, 3;
	and.b32  	%r3, %r10, 2147483644;
	neg.s32 	%r4, %r3;
	shl.b64 	%rd10, %rd3, 2;
	add.s64 	%rd11, %rd10, %rd2;
	add.s64 	%rd4, %rd11, 8;
	mov.f32 	%f44, 0f7F800000;
	mov.b32 	%r19, 0;
$L__BB1_4:
	mov.f32 	%f1, %f44;
	setp.lt.u32 	%p6, %r10, 4;
	mov.f32 	%f44, 0f7F800000;
	mov.b32 	%r21, 0;
	@%p6 bra 	$L__BB1_7;
	mov.f32 	%f44, 0f7F800000;
	mov.u64 	%rd19, %rd4;
	mov.u32 	%r20, %r4;
$L__BB1_6:
	ld.global.f32 	%f16, [%rd19+-8];
	setp.lt.f32 	%p7, %f16, %f44;
	setp.gt.f32 	%p8, %f16, %f1;
	selp.f32 	%f18, %f16, %f44, %p8;
	selp.f32 	%f19, %f18, %f44, %p7;
	ld.global.f32 	%f20, [%rd19+-4];
	setp.lt.f32 	%p9, %f20, %f19;
	setp.gt.f32 	%p10, %f20, %f1;
	selp.f32 	%f22, %f20, %f19, %p10;
	selp.f32 	%f23, %f22, %f19, %p9;
	ld.global.f32 	%f24, [%rd19];
	setp.lt.f32 	%p11, %f24, %f23;
	setp.gt.f32 	%p12, %f24, %f1;
	selp.f32 	%f26, %f24, %f23, %p12;
	selp.f32 	%f27, %f26, %f23, %p11;
	ld.global.f32 	%f28, [%rd19+4];
	setp.lt.f32 	%p13, %f28, %f27;
	setp.gt.f32 	%p14, %f28, %f1;
	selp.f32 	%f30, %f28, %f27, %p14;
	selp.f32 	%f44, %f30, %f27, %p13;
	add.s32 	%r20, %r20, 4;
	add.s64 	%rd19, %rd19, 16;
	setp.ne.s32 	%p15, %r20, 0;
	mov.u32 	%r21, %r3;
	@%p15 bra 	$L__BB1_6;
$L__BB1_7:
	setp.eq.s32 	%p16, %r2, 0;
	@%p16 bra 	$L__BB1_11;
	setp.eq.s32 	%p17, %r2, 1;
	cvt.u64.u32 	%rd12, %r21;
	add.s64 	%rd13, %rd12, %rd3;
	shl.b64 	%rd14, %rd13, 2;
	add.s64 	%rd7, %rd2, %rd14;
	ld.global.f32 	%f31, [%rd7];
	setp.lt.f32 	%p18, %f31, %f44;
	setp.gt.f32 	%p19, %f31, %f1;
	selp.f32 	%f33, %f31, %f44, %p19;
	selp.f32 	%f44, %f33, %f44, %p18;
	@%p17 bra 	$L__BB1_11;
	setp.eq.s32 	%p20, %r2, 2;
	ld.global.f32 	%f34, [%rd7+4];
	setp.lt.f32 	%p21, %f34, %f44;
	setp.gt.f32 	%p22, %f34, %f1;
	selp.f32 	%f36, %f34, %f44, %p22;
	selp.f32 	%f44, %f36, %f44, %p21;
	@%p20 bra 	$L__BB1_11;
	ld.global.f32 	%f37, [%rd7+8];
	setp.lt.f32 	%p23, %f37, %f44;
	setp.gt.f32 	%p24, %f37, %f1;
	selp.f32 	%f39, %f37, %f44, %p24;
	selp.f32 	%f44, %f39, %f44, %p23;
$L__BB1_11:
	add.s32 	%r19, %r19, 1;
	setp.eq.s32 	%p25, %r19, %r11;
	@%p25 bra 	$L__BB1_12;
	bra.uni 	$L__BB1_4;
$L__BB1_12:
	mul.wide.s32 	%rd15, %r1, 4;
	add.s64 	%rd16, %rd1, %rd15;
	st.global.f32 	[%rd16], %f44;
$L__BB1_13:
	ret;
$L__BB1_14:
	mul.wide.s32 	%rd17, %r1, 4;
	add.s64 	%rd18, %rd1, %rd17;
	mov.b32 	%r18, 0;
	st.global.u32 	[%rd18], %r18;
	bra.uni 	$L__BB1_13;

}
	// .globl	count_neighbors_y_kernel
.visible .entry count_neighbors_y_kernel(
	.param .u64 .ptr .align 1 count_neighbors_y_kernel_param_0,
	.param .u64 .ptr .align 1 count_neighbors_y_kernel_param_1,
	.param .u64 .ptr .align 1 count_neighbors_y_kernel_param_2,
	.param .u64 .ptr .align 1 count_neighbors_y_kernel_param_3,
	.param .u32 count_neighbors_y_kernel_param_4,
	.param .u32 count_neighbors_y_kernel_param_5
)
{
	.reg .pred 	%p<28>;
	.reg .b32 	%r<97>;
	.reg .b32 	%f<120>;
	.reg .b64 	%rd<52>;

	ld.param.u64 	%rd11, [count_neighbors_y_kernel_param_0];
	ld.param.u64 	%rd12, [count_neighbors_y_kernel_param_1];
	ld.param.u64 	%rd9, [count_neighbors_y_kernel_param_2];
	ld.param.u32 	%r47, [count_neighbors_y_kernel_param_4];
	ld.param.u32 	%r48, [count_neighbors_y_kernel_param_5];
	cvta.to.global.u64 	%rd1, %rd12;
	cvta.to.global.u64 	%rd2, %rd11;
	mov.u32 	%r49, %ctaid.x;
	mov.u32 	%r50, %ntid.x;
	mov.u32 	%r51, %tid.x;
	mad.lo.s32 	%r1, %r49, %r50, %r51;
	setp.ge.s32 	%p1, %r1, %r47;
	@%p1 bra 	$L__BB2_35;
	cvta.to.global.u64 	%rd13, %rd9;
	mul.wide.s32 	%rd14, %r1, 4;
	add.s64 	%rd15, %rd13, %rd14;
	ld.global.f32 	%f1, [%rd15];
	setp.lt.s32 	%p2, %r47, 1;
	mov.b32 	%r96, 0;
	@%p2 bra 	$L__BB2_34;
	add.s64 	%rd3, %rd2, %rd14;
	setp.lt.s32 	%p3, %r48, 1;
	mul.lo.s32 	%r2, %r48, %r1;
	@%p3 bra 	$L__BB2_18;
	and.b32  	%r3, %r48, 7;
	and.b32  	%r4, %r48, 3;
	and.b32  	%r5, %r48, 2147483640;
	and.b32  	%r6, %r48, 1;
	neg.s32 	%r7, %r5;
	add.s64 	%rd4, %rd1, 16;
	mov.b32 	%r75, 0;
	mov.u32 	%r96, %r75;
$L__BB2_4:
	setp.eq.s32 	%p18, %r1, %r75;
	@%p18 bra 	$L__BB2_17;
	setp.lt.u32 	%p19, %r48, 8;
	ld.global.f32 	%f36, [%rd3];
	mul.wide.u32 	%rd20, %r75, 4;
	add.s64 	%rd21, %rd2, %rd20;
	ld.global.f32 	%f37, [%rd21];
	sub.f32 	%f38, %f36, %f37;
	abs.f32 	%f119, %f38;
	mul.lo.s32 	%r10, %r75, %r48;
	mov.b32 	%r81, 0;
	@%p19 bra 	$L__BB2_8;
	mul.wide.u32 	%rd22, %r10, 4;
	add.s64 	%rd51, %rd4, %rd22;
	mov.u32 	%r77, %r2;
	mov.u32 	%r78, %r7;
$L__BB2_7:
	.pragma "nounroll";
	mul.wide.s32 	%rd23, %r77, 4;
	add.s64 	%rd24, %rd4, %rd23;
	ld.global.f32 	%f39, [%rd24+-16];
	ld.global.f32 	%f40, [%rd51+-16];
	sub.f32 	%f41, %f39, %f40;
	abs.f32 	%f42, %f41;
	max.f32 	%f43, %f119, %f42;
	ld.global.f32 	%f44, [%rd24+-12];
	ld.global.f32 	%f45, [%rd51+-12];
	sub.f32 	%f46, %f44, %f45;
	abs.f32 	%f47, %f46;
	max.f32 	%f48, %f43, %f47;
	ld.global.f32 	%f49, [%rd24+-8];
	ld.global.f32 	%f50, [%rd51+-8];
	sub.f32 	%f51, %f49, %f50;
	abs.f32 	%f52, %f51;
	max.f32 	%f53, %f48, %f52;
	ld.global.f32 	%f54, [%rd24+-4];
	ld.global.f32 	%f55, [%rd51+-4];
	sub.f32 	%f56, %f54, %f55;
	abs.f32 	%f57, %f56;
	max.f32 	%f58, %f53, %f57;
	ld.global.f32 	%f59, [%rd24];
	ld.global.f32 	%f60, [%rd51];
	sub.f32 	%f61, %f59, %f60;
	abs.f32 	%f62, %f61;
	max.f32 	%f63, %f58, %f62;
	ld.global.f32 	%f64, [%rd24+4];
	ld.global.f32 	%f65, [%rd51+4];
	sub.f32 	%f66, %f64, %f65;
	abs.f32 	%f67, %f66;
	max.f32 	%f68, %f63, %f67;
	ld.global.f32 	%f69, [%rd24+8];
	ld.global.f32 	%f70, [%rd51+8];
	sub.f32 	%f71, %f69, %f70;
	abs.f32 	%f72, %f71;
	max.f32 	%f73, %f68, %f72;
	ld.global.f32 	%f74, [%rd24+12];
	ld.global.f32 	%f75, [%rd51+12];
	sub.f32 	%f76, %f74, %f75;
	abs.f32 	%f77, %f76;
	max.f32 	%f119, %f73, %f77;
	add.s32 	%r78, %r78, 8;
	add.s32 	%r77, %r77, 8;
	add.s64 	%rd51, %rd51, 32;
	setp.eq.s32 	%p20, %r78, 0;
	mov.u32 	%r81, %r5;
	@%p20 bra 	$L__BB2_8;
	bra.uni 	$L__BB2_7;
$L__BB2_8:
	setp.eq.s32 	%p21, %r3, 0;
	@%p21 bra 	$L__BB2_16;
	add.s32 	%r67, %r3, -1;
	setp.lt.u32 	%p22, %r67, 3;
	@%p22 bra 	$L__BB2_11;
	add.s32 	%r68, %r81, %r2;
	add.s32 	%r69, %r81, %r10;
	mul.wide.s32 	%rd25, %r68, 4;
	add.s64 	%rd26, %rd1, %rd25;
	ld.global.f32 	%f79, [%rd26];
	mul.wide.u32 	%rd27, %r69, 4;
	add.s64 	%rd28, %rd1, %rd27;
	ld.global.f32 	%f80, [%rd28];
	sub.f32 	%f81, %f79, %f80;
	abs.f32 	%f82, %f81;
	max.f32 	%f83, %f119, %f82;
	ld.global.f32 	%f84, [%rd26+4];
	cvt.u64.u32 	%rd29, %r10;
	cvt.u64.u32 	%rd30, %r81;
	add.s64 	%rd31, %rd30, %rd29;
	shl.b64 	%rd32, %rd31, 2;
	add.s64 	%rd33, %rd1, %rd32;
	ld.global.f32 	%f85, [%rd33+4];
	sub.f32 	%f86, %f84, %f85;
	abs.f32 	%f87, %f86;
	max.f32 	%f88, %f83, %f87;
	ld.global.f32 	%f89, [%rd26+8];
	ld.global.f32 	%f90, [%rd33+8];
	sub.f32 	%f91, %f89, %f90;
	abs.f32 	%f92, %f91;
	max.f32 	%f93, %f88, %f92;
	ld.global.f32 	%f94, [%rd26+12];
	ld.global.f32 	%f95, [%rd33+12];
	sub.f32 	%f96, %f94, %f95;
	abs.f32 	%f97, %f96;
	max.f32 	%f119, %f93, %f97;
	add.s32 	%r81, %r81, 4;
$L__BB2_11:
	setp.eq.s32 	%p23, %r4, 0;
	@%p23 bra 	$L__BB2_16;
	setp.eq.s32 	%p24, %r4, 1;
	@%p24 bra 	$L__BB2_14;
	add.s32 	%r70, %r81, %r2;
	add.s32 	%r71, %r81, %r10;
	mul.wide.s32 	%rd34, %r70, 4;
	add.s64 	%rd35, %rd1, %rd34;
	ld.global.f32 	%f99, [%rd35];
	mul.wide.u32 	%rd36, %r71, 4;
	add.s64 	%rd37, %rd1, %rd36;
	ld.global.f32 	%f100, [%rd37];
	sub.f32 	%f101, %f99, %f100;
	abs.f32 	%f102, %f101;
	max.f32 	%f103, %f119, %f102;
	ld.global.f32 	%f104, [%rd35+4];
	cvt.u64.u32 	%rd38, %r10;
	cvt.u64.u32 	%rd39, %r81;
	add.s64 	%rd40, %rd39, %rd38;
	shl.b64 	%rd41, %rd40, 2;
	add.s64 	%rd42, %rd1, %rd41;
	ld.global.f32 	%f105, [%rd42+4];
	sub.f32 	%f106, %f104, %f105;
	abs.f32 	%f107, %f106;
	max.f32 	%f119, %f103, %f107;
	add.s32 	%r81, %r81, 2;
$L__BB2_14:
	setp.eq.s32 	%p25, %r6, 0;
	@%p25 bra 	$L__BB2_16;
	add.s32 	%r72, %r81, %r2;
	add.s32 	%r73, %r81, %r10;
	mul.wide.s32 	%rd43, %r72, 4;
	add.s64 	%rd44, %rd1, %rd43;
	ld.global.f32 	%f108, [%rd44];
	mul.wide.u32 	%rd45, %r73, 4;
	add.s64 	%rd46, %rd1, %rd45;
	ld.global.f32 	%f109, [%rd46];
	sub.f32 	%f110, %f108, %f109;
	abs.f32 	%f111, %f110;
	max.f32 	%f119, %f119, %f111;
$L__BB2_16:
	setp.lt.f32 	%p26, %f119, %f1;
	selp.u32 	%r74, 1, 0, %p26;
	add.s32 	%r96, %r96, %r74;
$L__BB2_17:
	add.s32 	%r75, %r75, 1;
	setp.eq.s32 	%p27, %r75, %r47;
	@%p27 bra 	$L__BB2_34;
	bra.uni 	$L__BB2_4;
$L__BB2_18:
	and.b32  	%r23, %r47, 3;
	setp.lt.u32 	%p4, %r47, 4;
	mov.b32 	%r92, 0;
	mov.u32 	%r96, %r92;
	@%p4 bra 	$L__BB2_29;
	and.b32  	%r92, %r47, 2147483644;
	mov.b32 	%r83, 0;
	mov.u32 	%r96, %r83;
$L__BB2_20:
	setp.eq.s32 	%p5, %r1, %r83;
	mul.wide.u32 	%rd17, %r83, 4;
	add.s64 	%rd8, %rd2, %rd17;
	@%p5 bra 	$L__BB2_22;
	ld.global.f32 	%f15, [%rd3];
	ld.global.f32 	%f16, [%rd8];
	sub.f32 	%f17, %f15, %f16;
	abs.f32 	%f18, %f17;
	setp.lt.f32 	%p6, %f18, %f1;
	selp.u32 	%r56, 1, 0, %p6;
	add.s32 	%r96, %r96, %r56;
$L__BB2_22:
	add.s32 	%r57, %r83, 1;
	setp.eq.s32 	%p7, %r1, %r57;
	@%p7 bra 	$L__BB2_24;
	ld.global.f32 	%f19, [%rd3];
	ld.global.f32 	%f20, [%rd8+4];
	sub.f32 	%f21, %f19, %f20;
	abs.f32 	%f22, %f21;
	setp.lt.f32 	%p8, %f22, %f1;
	selp.u32 	%r58, 1, 0, %p8;
	add.s32 	%r96, %r96, %r58;
$L__BB2_24:
	add.s32 	%r59, %r83, 2;
	setp.eq.s32 	%p9, %r1, %r59;
	@%p9 bra 	$L__BB2_26;
	ld.global.f32 	%f23, [%rd3];
	ld.global.f32 	%f24, [%rd8+8];
	sub.f32 	%f25, %f23, %f24;
	abs.f32 	%f26, %f25;
	setp.lt.f32 	%p10, %f26, %f1;
	selp.u32 	%r60, 1, 0, %p10;
	add.s32 	%r96, %r96, %r60;
$L__BB2_26:
	add.s32 	%r61, %r83, 3;
	setp.eq.s32 	%p11, %r1, %r61;
	@%p11 bra 	$L__BB2_28;
	ld.global.f32 	%f27, [%rd3];
	ld.global.f32 	%f28, [%rd8+12];
	sub.f32 	%f29, %f27, %f28;
	abs.f32 	%f30, %f29;
	setp.lt.f32 	%p12, %f30, %f1;
	selp.u32 	%r62, 1, 0, %p12;
	add.s32 	%r96, %r96, %r62;
$L__BB2_28:
	add.s32 	%r83, %r83, 4;
	setp.ne.s32 	%p13, %r83, %r92;
	@%p13 bra 	$L__BB2_20;
$L__BB2_29:
	setp.eq.s32 	%p14, %r23, 0;
	@%p14 bra 	$L__BB2_34;
	mov.b32 	%r94, 0;
$L__BB2_31:
	.pragma "nounroll";
	setp.eq.s32 	%p15, %r1, %r92;
	@%p15 bra 	$L__BB2_33;
	ld.global.f32 	%f31, [%rd3];
	mul.wide.u32 	%rd18, %r92, 4;
	add.s64 	%rd19, %rd2, %rd18;
	ld.global.f32 	%f32, [%rd19];
	sub.f32 	%f33, %f31, %f32;
	abs.f32 	%f34, %f33;
	setp.lt.f32 	%p16, %f34, %f1;
	selp.u32 	%r64, 1, 0, %p16;
	add.s32 	%r96, %r96, %r64;
$L__BB2_33:
	add.s32 	%r92, %r92, 1;
	add.s32 	%r94, %r94, 1;
	setp.ne.s32 	%p17, %r94, %r23;
	@%p17 bra 	$L__BB2_31;
$L__BB2_34:
	ld.param.u64 	%rd50, [count_neighbors_y_kernel_param_3];
	cvta.to.global.u64 	%rd47, %rd50;
	mul.wide.s32 	%rd48, %r1, 4;
	add.s64 	%rd49, %rd47, %rd48;
	st.global.u32 	[%rd49], %r96;
$L__BB2_35:
	ret;

}
	// .globl	count_neighbors_xz_kernel
.visible .entry count_neighbors_xz_kernel(
	.param .u64 .ptr .align 1 count_neighbors_xz_kernel_param_0,
	.param .u64 .ptr .align 1 count_neighbors_xz_kernel_param_1,
	.param .u64 .ptr .align 1 count_neighbors_xz_kernel_param_2,
	.param .u64 .ptr .align 1 count_neighbors_xz_kernel_param_3,
	.param .u32 count_neighbors_xz_kernel_param_4,
	.param .u32 count_neighbors_xz_kernel_param_5
)
{
	.reg .pred 	%p<31>;
	.reg .b32 	%r<88>;
	.reg .b32 	%f<173>;
	.reg .b64 	%rd<54>;

	ld.param.u64 	%rd8, [count_neighbors_xz_kernel_param_0];
	ld.param.u64 	%rd9, [count_neighbors_xz_kernel_param_1];
	ld.param.u64 	%rd6, [count_neighbors_xz_kernel_param_2];
	ld.param.u32 	%r37, [count_neighbors_xz_kernel_param_4];
	ld.param.u32 	%r38, [count_neighbors_xz_kernel_param_5];
	cvta.to.global.u64 	%rd1, %rd9;
	cvta.to.global.u64 	%rd2, %rd8;
	mov.u32 	%r39, %ctaid.x;
	mov.u32 	%r40, %ntid.x;
	mov.u32 	%r41, %tid.x;
	mad.lo.s32 	%r1, %r39, %r40, %r41;
	setp.ge.s32 	%p1, %r1, %r37;
	@%p1 bra 	$L__BB3_25;
	cvta.to.global.u64 	%rd10, %rd6;
	mul.wide.s32 	%rd11, %r1, 4;
	add.s64 	%rd12, %rd10, %rd11;
	ld.global.f32 	%f1, [%rd12];
	setp.lt.s32 	%p2, %r37, 1;
	mov.b32 	%r87, 0;
	@%p2 bra 	$L__BB3_24;
	setp.lt.s32 	%p3, %r38, 1;
	mul.lo.s32 	%r2, %r38, %r1;
	@%p3 bra 	$L__BB3_18;
	and.b32  	%r3, %r38, 7;
	and.b32  	%r59, %r38, 2147483640;
	neg.s32 	%r4, %r59;
	mov.b32 	%r71, 0;
	mov.u32 	%r87, %r71;
$L__BB3_4:
	setp.eq.s32 	%p20, %r1, %r71;
	@%p20 bra 	$L__BB3_5;
	bra.uni 	$L__BB3_6;
$L__BB3_5:
	add.s32 	%r71, %r71, 1;
	setp.eq.s32 	%p30, %r71, %r37;
	@%p30 bra 	$L__BB3_24;
	bra.uni 	$L__BB3_4;
$L__BB3_6:
	setp.lt.u32 	%p21, %r38, 8;
	mul.lo.s32 	%r14, %r71, %r38;
	mov.f32 	%f172, 0f00000000;
	mov.b32 	%r77, 0;
	@%p21 bra 	$L__BB3_9;
	mul.wide.u32 	%rd53, %r14, 4;
	mov.f32 	%f172, 0f00000000;
	mov.u32 	%r73, %r2;
	mov.u32 	%r74, %r4;
$L__BB3_8:
	.pragma "nounroll";
	and.b32  	%r77, %r38, 2147483640;
	mul.wide.s32 	%rd13, %r73, 4;
	add.s64 	%rd14, %rd13, 16;
	add.s64 	%rd15, %rd2, %rd14;
	ld.global.f32 	%f17, [%rd15+-16];
	add.s64 	%rd16, %rd2, %rd53;
	ld.global.f32 	%f18, [%rd16];
	sub.f32 	%f19, %f17, %f18;
	abs.f32 	%f20, %f19;
	add.s64 	%rd17, %rd1, %rd14;
	ld.global.f32 	%f21, [%rd17+-16];
	add.s64 	%rd18, %rd1, %rd53;
	ld.global.f32 	%f22, [%rd18];
	sub.f32 	%f23, %f21, %f22;
	abs.f32 	%f24, %f23;
	max.f32 	%f25, %f172, %f20;
	max.f32 	%f26, %f25, %f24;
	ld.global.f32 	%f27, [%rd15+-12];
	ld.global.f32 	%f28, [%rd16+4];
	sub.f32 	%f29, %f27, %f28;
	abs.f32 	%f30, %f29;
	ld.global.f32 	%f31, [%rd17+-12];
	ld.global.f32 	%f32, [%rd18+4];
	sub.f32 	%f33, %f31, %f32;
	abs.f32 	%f34, %f33;
	max.f32 	%f35, %f26, %f30;
	max.f32 	%f36, %f35, %f34;
	ld.global.f32 	%f37, [%rd15+-8];
	ld.global.f32 	%f38, [%rd16+8];
	sub.f32 	%f39, %f37, %f38;
	abs.f32 	%f40, %f39;
	ld.global.f32 	%f41, [%rd17+-8];
	ld.global.f32 	%f42, [%rd18+8];
	sub.f32 	%f43, %f41, %f42;
	abs.f32 	%f44, %f43;
	max.f32 	%f45, %f36, %f40;
	max.f32 	%f46, %f45, %f44;
	ld.global.f32 	%f47, [%rd15+-4];
	ld.global.f32 	%f48, [%rd16+12];
	sub.f32 	%f49, %f47, %f48;
	abs.f32 	%f50, %f49;
	ld.global.f32 	%f51, [%rd17+-4];
	ld.global.f32 	%f52, [%rd18+12];
	sub.f32 	%f53, %f51, %f52;
	abs.f32 	%f54, %f53;
	max.f32 	%f55, %f46, %f50;
	max.f32 	%f56, %f55, %f54;
	ld.global.f32 	%f57, [%rd15];
	ld.global.f32 	%f58, [%rd16+16];
	sub.f32 	%f59, %f57, %f58;
	abs.f32 	%f60, %f59;
	ld.global.f32 	%f61, [%rd17];
	ld.global.f32 	%f62, [%rd18+16];
	sub.f32 	%f63, %f61, %f62;
	abs.f32 	%f64, %f63;
	max.f32 	%f65, %f56, %f60;
	max.f32 	%f66, %f65, %f64;
	ld.global.f32 	%f67, [%rd15+4];
	ld.global.f32 	%f68, [%rd16+20];
	sub.f32 	%f69, %f67, %f68;
	abs.f32 	%f70, %f69;
	ld.global.f32 	%f71, [%rd17+4];
	ld.global.f32 	%f72, [%rd18+20];
	sub.f32 	%f73, %f71, %f72;
	abs.f32 	%f74, %f73;
	max.f32 	%f75, %f66, %f70;
	max.f32 	%f76, %f75, %f74;
	ld.global.f32 	%f77, [%rd15+8];
	ld.global.f32 	%f78, [%rd16+24];
	sub.f32 	%f79, %f77, %f78;
	abs.f32 	%f80, %f79;
	ld.global.f32 	%f81, [%rd17+8];
	ld.global.f32 	%f82, [%rd18+24];
	sub.f32 	%f83, %f81, %f82;
	abs.f32 	%f84, %f83;
	max.f32 	%f85, %f76, %f80;
	max.f32 	%f86, %f85, %f84;
	ld.global.f32 	%f87, [%rd15+12];
	ld.global.f32 	%f88, [%rd16+28];
	sub.f32 	%f89, %f87, %f88;
	abs.f32 	%f90, %f89;
	ld.global.f32 	%f91, [%rd17+12];
	ld.global.f32 	%f92, [%rd18+28];
	sub.f32 	%f93, %f91, %f92;
	abs.f32 	%f94, %f93;
	max.f32 	%f95, %f86, %f90;
	max.f32 	%f172, %f95, %f94;
	add.s32 	%r74, %r74, 8;
	add.s32 	%r73, %r73, 8;
	add.s64 	%rd53, %rd53, 32;
	setp.eq.s32 	%p22, %r74, 0;
	@%p22 bra 	$L__BB3_9;
	bra.uni 	$L__BB3_8;
$L__BB3_9:
	setp.eq.s32 	%p23, %r3, 0;
	@%p23 bra 	$L__BB3_17;
	add.s32 	%r61, %r3, -1;
	setp.lt.u32 	%p24, %r61, 3;
	@%p24 bra 	$L__BB3_12;
	add.s32 	%r62, %r77, %r2;
	add.s32 	%r63, %r77, %r14;
	mul.wide.s32 	%rd19, %r62, 4;
	add.s64 	%rd20, %rd2, %rd19;
	ld.global.f32 	%f97, [%rd20];
	mul.wide.u32 	%rd21, %r63, 4;
	add.s64 	%rd22, %rd2, %rd21;
	ld.global.f32 	%f98, [%rd22];
	sub.f32 	%f99, %f97, %f98;
	abs.f32 	%f100, %f99;
	add.s64 	%rd23, %rd1, %rd19;
	ld.global.f32 	%f101, [%rd23];
	add.s64 	%rd24, %rd1, %rd21;
	ld.global.f32 	%f102, [%rd24];
	sub.f32 	%f103, %f101, %f102;
	abs.f32 	%f104, %f103;
	max.f32 	%f105, %f172, %f100;
	max.f32 	%f106, %f105, %f104;
	ld.global.f32 	%f107, [%rd20+4];
	cvt.u64.u32 	%rd25, %r14;
	cvt.u64.u32 	%rd26, %r77;
	add.s64 	%rd27, %rd26, %rd25;
	shl.b64 	%rd28, %rd27, 2;
	add.s64 	%rd29, %rd2, %rd28;
	ld.global.f32 	%f108, [%rd29+4];
	sub.f32 	%f109, %f107, %f108;
	abs.f32 	%f110, %f109;
	ld.global.f32 	%f111, [%rd23+4];
	add.s64 	%rd30, %rd1, %rd28;
	ld.global.f32 	%f112, [%rd30+4];
	sub.f32 	%f113, %f111, %f112;
	abs.f32 	%f114, %f113;
	max.f32 	%f115, %f106, %f110;
	max.f32 	%f116, %f115, %f114;
	ld.global.f32 	%f117, [%rd20+8];
	ld.global.f32 	%f118, [%rd29+8];
	sub.f32 	%f119, %f117, %f118;
	abs.f32 	%f120, %f119;
	ld.global.f32 	%f121, [%rd23+8];
	ld.global.f32 	%f122, [%rd30+8];
	sub.f32 	%f123, %f121, %f122;
	abs.f32 	%f124, %f123;
	max.f32 	%f125, %f116, %f120;
	max.f32 	%f126, %f125, %f124;
	ld.global.f32 	%f127, [%rd20+12];
	ld.global.f32 	%f128, [%rd29+12];
	sub.f32 	%f129, %f127, %f128;
	abs.f32 	%f130, %f129;
	ld.global.f32 	%f131, [%rd23+12];
	ld.global.f32 	%f132, [%rd30+12];
	sub.f32 	%f133, %f131, %f132;
	abs.f32 	%f134, %f133;
	max.f32 	%f135, %f126, %f130;
	max.f32 	%f172, %f135, %f134;
	add.s32 	%r77, %r77, 4;
$L__BB3_12:
	and.b32  	%r64, %r38, 3;
	setp.eq.s32 	%p25, %r64, 0;
	@%p25 bra 	$L__BB3_17;
	setp.eq.s32 	%p26, %r64, 1;
	@%p26 bra 	$L__BB3_15;
	add.s32 	%r65, %r77, %r2;
	add.s32 	%r66, %r77, %r14;
	mul.wide.s32 	%rd31, %r65, 4;
	add.s64 	%rd32, %rd2, %rd31;
	ld.global.f32 	%f137, [%rd32];
	mul.wide.u32 	%rd33, %r66, 4;
	add.s64 	%rd34, %rd2, %rd33;
	ld.global.f32 	%f138, [%rd34];
	sub.f32 	%f139, %f137, %f138;
	abs.f32 	%f140, %f139;
	add.s64 	%rd35, %rd1, %rd31;
	ld.global.f32 	%f141, [%rd35];
	add.s64 	%rd36, %rd1, %rd33;
	ld.global.f32 	%f142, [%rd36];
	sub.f32 	%f143, %f141, %f142;
	abs.f32 	%f144, %f143;
	max.f32 	%f145, %f172, %f140;
	max.f32 	%f146, %f145, %f144;
	ld.global.f32 	%f147, [%rd32+4];
	cvt.u64.u32 	%rd37, %r14;
	cvt.u64.u32 	%rd38, %r77;
	add.s64 	%rd39, %rd38, %rd37;
	shl.b64 	%rd40, %rd39, 2;
	add.s64 	%rd41, %rd2, %rd40;
	ld.global.f32 	%f148, [%rd41+4];
	sub.f32 	%f149, %f147, %f148;
	abs.f32 	%f150, %f149;
	ld.global.f32 	%f151, [%rd35+4];
	add.s64 	%rd42, %rd1, %rd40;
	ld.global.f32 	%f152, [%rd42+4];
	sub.f32 	%f153, %f151, %f152;
	abs.f32 	%f154, %f153;
	max.f32 	%f155, %f146, %f150;
	max.f32 	%f172, %f155, %f154;
	add.s32 	%r77, %r77, 2;
$L__BB3_15:
	and.b32  	%r67, %r38, 1;
	setp.eq.b32 	%p27, %r67, 1;
	not.pred 	%p28, %p27;
	@%p28 bra 	$L__BB3_17;
	add.s32 	%r68, %r77, %r2;
	add.s32 	%r69, %r77, %r14;
	mul.wide.s32 	%rd43, %r68, 4;
	add.s64 	%rd44, %rd2, %rd43;
	ld.global.f32 	%f156, [%rd44];
	mul.wide.u32 	%rd45, %r69, 4;
	add.s64 	%rd46, %rd2, %rd45;
	ld.global.f32 	%f157, [%rd46];
	sub.f32 	%f158, %f156, %f157;
	abs.f32 	%f159, %f158;
	add.s64 	%rd47, %rd1, %rd43;
	ld.global.f32 	%f160, [%rd47];
	add.s64 	%rd48, %rd1, %rd45;
	ld.global.f32 	%f161, [%rd48];
	sub.f32 	%f162, %f160, %f161;
	abs.f32 	%f163, %f162;
	max.f32 	%f164, %f172, %f159;
	max.f32 	%f172, %f164, %f163;
$L__BB3_17:
	setp.lt.f32 	%p29, %f172, %f1;
	selp.u32 	%r70, 1, 0, %p29;
	add.s32 	%r87, %r87, %r70;
	bra.uni 	$L__BB3_5;
$L__BB3_18:
	and.b32  	%r21, %r37, 3;
	setp.lt.u32 	%p4, %r37, 4;
	mov.b32 	%r84, 0;
	mov.u32 	%r87, %r84;
	@%p4 bra 	$L__BB3_21;
	and.b32  	%r84, %r37, 2147483644;
	mov.b32 	%r79, 0;
	mov.u32 	%r87, %r79;
$L__BB3_20:
	setp.gt.f32 	%p5, %f1, 0f00000000;
	setp.ne.s32 	%p6, %r1, %r79;
	and.pred  	%p7, %p6, %p5;
	selp.u32 	%r46, 1, 0, %p7;
	add.s32 	%r47, %r87, %r46;
	add.s32 	%r48, %r79, 1;
	setp.ne.s32 	%p8, %r1, %r48;
	and.pred  	%p9, %p8, %p5;
	selp.u32 	%r49, 1, 0, %p9;
	add.s32 	%r50, %r47, %r49;
	add.s32 	%r51, %r79, 2;
	setp.ne.s32 	%p10, %r1, %r51;
	and.pred  	%p11, %p10, %p5;
	selp.u32 	%r52, 1, 0, %p11;
	add.s32 	%r53, %r50, %r52;
	add.s32 	%r54, %r79, 3;
	setp.ne.s32 	%p12, %r1, %r54;
	and.pred  	%p13, %p12, %p5;
	selp.u32 	%r55, 1, 0, %p13;
	add.s32 	%r87, %r53, %r55;
	add.s32 	%r79, %r79, 4;
	setp.ne.s32 	%p14, %r79, %r84;
	@%p14 bra 	$L__BB3_20;
$L__BB3_21:
	setp.eq.s32 	%p15, %r21, 0;
	@%p15 bra 	$L__BB3_24;
	mov.b32 	%r86, 0;
$L__BB3_23:
	.pragma "nounroll";
	setp.gt.f32 	%p16, %f1, 0f00000000;
	setp.ne.s32 	%p17, %r1, %r84;
	and.pred  	%p18, %p17, %p16;
	selp.u32 	%r57, 1, 0, %p18;
	add.s32 	%r87, %r87, %r57;
	add.s32 	%r84, %r84, 1;
	add.s32 	%r86, %r86, 1;
	setp.ne.s32 	%p19, %r86, %r21;
	@%p19 bra 	$L__BB3_23;
$L__BB3_24:
	ld.param.u64 	%rd52, [count_neighbors_xz_kernel_param_3];
	cvta.to.global.u64 	%rd49, %rd52;
	mul.wide.s32 	%rd50, %r1, 4;
	add.s64 	%rd51, %rd49, %rd50;
	st.global.u32 	[%rd51], %r87;
$L__BB3_25:
	ret;

}
	// .globl	count_neighbors_z_kernel
.visible .entry count_neighbors_z_kernel(
	.param .u64 .ptr .align 1 count_neighbors_z_kernel_param_0,
	.param .u64 .ptr .align 1 count_neighbors_z_kernel_param_1,
	.param .u64 .ptr .align 1 count_neighbors_z_kernel_param_2,
	.param .u32 count_neighbors_z_kernel_param_3,
	.param .u32 count_neighbors_z_kernel_param_4
)
{
	.reg .pred 	%p<30>;
	.reg .b32 	%r<87>;
	.reg .b32 	%f<98>;
	.reg .b64 	%rd<41>;

	ld.param.u64 	%rd8, [count_neighbors_z_kernel_param_0];
	ld.param.u64 	%rd6, [count_neighbors_z_kernel_param_1];
	ld.param.u64 	%rd7, [count_neighbors_z_kernel_param_2];
	ld.param.u32 	%r40, [count_neighbors_z_kernel_param_3];
	ld.param.u32 	%r41, [count_neighbors_z_kernel_param_4];
	cvta.to.global.u64 	%rd1, %rd8;
	mov.u32 	%r42, %ctaid.x;
	mov.u32 	%r43, %ntid.x;
	mov.u32 	%r44, %tid.x;
	mad.lo.s32 	%r1, %r42, %r43, %r44;
	setp.ge.s32 	%p1, %r1, %r40;
	@%p1 bra 	$L__BB4_25;
	cvta.to.global.u64 	%rd9, %rd6;
	mul.wide.s32 	%rd10, %r1, 4;
	add.s64 	%rd11, %rd9, %rd10;
	ld.global.f32 	%f1, [%rd11];
	setp.lt.s32 	%p2, %r40, 1;
	mov.b32 	%r86, 0;
	@%p2 bra 	$L__BB4_24;
	setp.lt.s32 	%p3, %r41, 1;
	mul.lo.s32 	%r2, %r41, %r1;
	@%p3 bra 	$L__BB4_18;
	and.b32  	%r3, %r41, 7;
	add.s32 	%r4, %r3, -1;
	and.b32  	%r5, %r41, 3;
	and.b32  	%r6, %r41, 2147483640;
	and.b32  	%r7, %r41, 1;
	neg.s32 	%r8, %r6;
	add.s64 	%rd2, %rd1, 16;
	mov.b32 	%r70, 0;
	mov.u32 	%r86, %r70;
$L__BB4_4:
	setp.eq.s32 	%p20, %r1, %r70;
	@%p20 bra 	$L__BB4_5;
	bra.uni 	$L__BB4_6;
$L__BB4_5:
	add.s32 	%r70, %r70, 1;
	setp.eq.s32 	%p29, %r70, %r40;
	@%p29 bra 	$L__BB4_24;
	bra.uni 	$L__BB4_4;
$L__BB4_6:
	setp.lt.u32 	%p21, %r41, 8;
	mul.lo.s32 	%r17, %r70, %r41;
	mov.f32 	%f97, 0f00000000;
	mov.b32 	%r76, 0;
	@%p21 bra 	$L__BB4_9;
	mul.wide.u32 	%rd12, %r17, 4;
	add.s64 	%rd40, %rd2, %rd12;
	mov.f32 	%f97, 0f00000000;
	mov.u32 	%r72, %r2;
	mov.u32 	%r73, %r8;
$L__BB4_8:
	.pragma "nounroll";
	mul.wide.s32 	%rd13, %r72, 4;
	add.s64 	%rd14, %rd2, %rd13;
	ld.global.f32 	%f17, [%rd14+-16];
	ld.global.f32 	%f18, [%rd40+-16];
	sub.f32 	%f19, %f17, %f18;
	abs.f32 	%f20, %f19;
	max.f32 	%f21, %f97, %f20;
	ld.global.f32 	%f22, [%rd14+-12];
	ld.global.f32 	%f23, [%rd40+-12];
	sub.f32 	%f24, %f22, %f23;
	abs.f32 	%f25, %f24;
	max.f32 	%f26, %f21, %f25;
	ld.global.f32 	%f27, [%rd14+-8];
	ld.global.f32 	%f28, [%rd40+-8];
	sub.f32 	%f29, %f27, %f28;
	abs.f32 	%f30, %f29;
	max.f32 	%f31, %f26, %f30;
	ld.global.f32 	%f32, [%rd14+-4];
	ld.global.f32 	%f33, [%rd40+-4];
	sub.f32 	%f34, %f32, %f33;
	abs.f32 	%f35, %f34;
	max.f32 	%f36, %f31, %f35;
	ld.global.f32 	%f37, [%rd14];
	ld.global.f32 	%f38, [%rd40];
	sub.f32 	%f39, %f37, %f38;
	abs.f32 	%f40, %f39;
	max.f32 	%f41, %f36, %f40;
	ld.global.f32 	%f42, [%rd14+4];
	ld.global.f32 	%f43, [%rd40+4];
	sub.f32 	%f44, %f42, %f43;
	abs.f32 	%f45, %f44;
	max.f32 	%f46, %f41, %f45;
	ld.global.f32 	%f47, [%rd14+8];
	ld.global.f32 	%f48, [%rd40+8];
	sub.f32 	%f49, %f47, %f48;
	abs.f32 	%f50, %f49;
	max.f32 	%f51, %f46, %f50;
	ld.global.f32 	%f52, [%rd14+12];
	ld.global.f32 	%f53, [%rd40+12];
	sub.f32 	%f54, %f52, %f53;
	abs.f32 	%f55, %f54;
	max.f32 	%f97, %f51, %f55;
	add.s32 	%r73, %r73, 8;
	add.s32 	%r72, %r72, 8;
	add.s64 	%rd40, %rd40, 32;
	setp.eq.s32 	%p22, %r73, 0;
	mov.u32 	%r76, %r6;
	@%p22 bra 	$L__BB4_9;
	bra.uni 	$L__BB4_8;
$L__BB4_9:
	setp.eq.s32 	%p23, %r3, 0;
	@%p23 bra 	$L__BB4_17;
	setp.lt.u32 	%p24, %r4, 3;
	@%p24 bra 	$L__BB4_12;
	add.s32 	%r63, %r76, %r2;
	add.s32 	%r64, %r76, %r17;
	mul.wide.s32 	%rd15, %r63, 4;
	add.s64 	%rd16, %rd1, %rd15;
	ld.global.f32 	%f57, [%rd16];
	mul.wide.u32 	%rd17, %r64, 4;
	add.s64 	%rd18, %rd1, %rd17;
	ld.global.f32 	%f58, [%rd18];
	sub.f32 	%f59, %f57, %f58;
	abs.f32 	%f60, %f59;
	max.f32 	%f61, %f97, %f60;
	ld.global.f32 	%f62, [%rd16+4];
	cvt.u64.u32 	%rd19, %r17;
	cvt.u64.u32 	%rd20, %r76;
	add.s64 	%rd21, %rd20, %rd19;
	shl.b64 	%rd22, %rd21, 2;
	add.s64 	%rd23, %rd1, %rd22;
	ld.global.f32 	%f63, [%rd23+4];
	sub.f32 	%f64, %f62, %f63;
	abs.f32 	%f65, %f64;
	max.f32 	%f66, %f61, %f65;
	ld.global.f32 	%f67, [%rd16+8];
	ld.global.f32 	%f68, [%rd23+8];
	sub.f32 	%f69, %f67, %f68;
	abs.f32 	%f70, %f69;
	max.f32 	%f71, %f66, %f70;
	ld.global.f32 	%f72, [%rd16+12];
	ld.global.f32 	%f73, [%rd23+12];
	sub.f32 	%f74, %f72, %f73;
	abs.f32 	%f75, %f74;
	max.f32 	%f97, %f71, %f75;
	add.s32 	%r76, %r76, 4;
$L__BB4_12:
	setp.eq.s32 	%p25, %r5, 0;
	@%p25 bra 	$L__BB4_17;
	setp.eq.s32 	%p26, %r5, 1;
	@%p26 bra 	$L__BB4_15;
	add.s32 	%r65, %r76, %r2;
	add.s32 	%r66, %r76, %r17;
	mul.wide.s32 	%rd24, %r65, 4;
	add.s64 	%rd25, %rd1, %rd24;
	ld.global.f32 	%f77, [%rd25];
	mul.wide.u32 	%rd26, %r66, 4;
	add.s64 	%rd27, %rd1, %rd26;
	ld.global.f32 	%f78, [%rd27];
	sub.f32 	%f79, %f77, %f78;
	abs.f32 	%f80, %f79;
	max.f32 	%f81, %f97, %f80;
	ld.global.f32 	%f82, [%rd25+4];
	cvt.u64.u32 	%rd28, %r17;
	cvt.u64.u32 	%rd29, %r76;
	add.s64 	%rd30, %rd29, %rd28;
	shl.b64 	%rd31, %rd30, 2;
	add.s64 	%rd32, %rd1, %rd31;
	ld.global.f32 	%f83, [%rd32+4];
	sub.f32 	%f84, %f82, %f83;
	abs.f32 	%f85, %f84;
	max.f32 	%f97, %f81, %f85;
	add.s32 	%r76, %r76, 2;
$L__BB4_15:
	setp.eq.s32 	%p27, %r7, 0;
	@%p27 bra 	$L__BB4_17;
	add.s32 	%r67, %r76, %r2;
	add.s32 	%r68, %r76, %r17;
	mul.wide.s32 	%rd33, %r67, 4;
	add.s64 	%rd34, %rd1, %rd33;
	ld.global.f32 	%f86, [%rd34];
	mul.wide.u32 	%rd35, %r68, 4;
	add.s64 	%rd36, %rd1, %rd35;
	ld.global.f32 	%f87, [%rd36];
	sub.f32 	%f88, %f86, %f87;
	abs.f32 	%f89, %f88;
	max.f32 	%f97, %f97, %f89;
$L__BB4_17:
	setp.lt.f32 	%p28, %f97, %f1;
	selp.u32 	%r69, 1, 0, %p28;
	add.s32 	%r86, %r86, %r69;
	bra.uni 	$L__BB4_5;
$L__BB4_18:
	and.b32  	%r24, %r40, 3;
	setp.lt.u32 	%p4, %r40, 4;
	mov.b32 	%r83, 0;
	mov.u32 	%r86, %r83;
	@%p4 bra 	$L__BB4_21;
	and.b32  	%r83, %r40, 2147483644;
	mov.b32 	%r78, 0;
	mov.u32 	%r86, %r78;
$L__BB4_20:
	setp.gt.f32 	%p5, %f1, 0f00000000;
	setp.ne.s32 	%p6, %r1, %r78;
	and.pred  	%p7, %p6, %p5;
	selp.u32 	%r49, 1, 0, %p7;
	add.s32 	%r50, %r86, %r49;
	add.s32 	%r51, %r78, 1;
	setp.ne.s32 	%p8, %r1, %r51;
	and.pred  	%p9, %p8, %p5;
	selp.u32 	%r52, 1, 0, %p9;
	add.s32 	%r53, %r50, %r52;
	add.s32 	%r54, %r78, 2;
	setp.ne.s32 	%p10, %r1, %r54;
	and.pred  	%p11, %p10, %p5;
	selp.u32 	%r55, 1, 0, %p11;
	add.s32 	%r56, %r53, %r55;
	add.s32 	%r57, %r78, 3;
	setp.ne.s32 	%p12, %r1, %r57;
	and.pred  	%p13, %p12, %p5;
	selp.u32 	%r58, 1, 0, %p13;
	add.s32 	%r86, %r56, %r58;
	add.s32 	%r78, %r78, 4;
	setp.ne.s32 	%p14, %r78, %r83;
	@%p14 bra 	$L__BB4_20;
$L__BB4_21:
	setp.eq.s32 	%p15, %r24, 0;
	@%p15 bra 	$L__BB4_24;
	mov.b32 	%r85, 0;
$L__BB4_23:
	.pragma "nounroll";
	setp.gt.f32 	%p16, %f1, 0f00000000;
	setp.ne.s32 	%p17, %r1, %r83;
	and.pred  	%p18, %p17, %p16;
	selp.u32 	%r60, 1, 0, %p18;
	add.s32 	%r86, %r86, %r60;
	add.s32 	%r83, %r83, 1;
	add.s32 	%r85, %r85, 1;
	setp.ne.s32 	%p19, %r85, %r24;
	@%p19 bra 	$L__BB4_23;
$L__BB4_24:
	cvta.to.global.u64 	%rd37, %rd7;
	mul.wide.s32 	%rd38, %r1, 4;
	add.s64 	%rd39, %rd37, %rd38;
	st.global.u32 	[%rd39], %r86;
$L__BB4_25:
	ret;

}
	// .globl	compute_te_kernel
.visible .entry compute_te_kernel(
	.param .u64 .ptr .align 1 compute_te_kernel_param_0,
	.param .u64 .ptr .align 1 compute_te_kernel_param_1,
	.param .u64 .ptr .align 1 compute_te_kernel_param_2,
	.param .u64 .ptr .align 1 compute_te_kernel_param_3,
	.param .u32 compute_te_kernel_param_4,
	.param .u32 compute_te_kernel_param_5
)
{
	.reg .pred 	%p<26>;
	.reg .b32 	%r<45>;
	.reg .b32 	%f<280>;
	.reg .b64 	%rd<15>;

	ld.param.u64 	%rd1, [compute_te_kernel_param_0];
	ld.param.u64 	%rd2, [compute_te_kernel_param_1];
	ld.param.u64 	%rd3, [compute_te_kernel_param_2];
	ld.param.u64 	%rd4, [compute_te_kernel_param_3];
	ld.param.u32 	%r6, [compute_te_kernel_param_4];
	ld.param.u32 	%r5, [compute_te_kernel_param_5];
	mov.u32 	%r7, %ctaid.x;
	mov.u32 	%r8, %ntid.x;
	mov.u32 	%r9, %tid.x;
	mad.lo.s32 	%r1, %r7, %r8, %r9;
	setp.ge.s32 	%p1, %r1, %r6;
	@%p1 bra 	$L__BB5_26;
	cvta.to.global.u64 	%rd5, %rd1;
	cvta.to.global.u64 	%rd6, %rd2;
	cvta.to.global.u64 	%rd7, %rd3;
	mul.wide.s32 	%rd8, %r1, 4;
	add.s64 	%rd9, %rd5, %rd8;
	ld.global.u32 	%r2, [%rd9];
	add.s64 	%rd10, %rd6, %rd8;
	ld.global.u32 	%r3, [%rd10];
	add.s64 	%rd11, %rd7, %rd8;
	ld.global.u32 	%r4, [%rd11];
	cvt.rn.f32.s32 	%f263, %r5;
	setp.lt.s32 	%p2, %r5, 1;
	mov.f32 	%f264, 0fFF800000;
	@%p2 bra 	$L__BB5_7;
	setp.gt.u32 	%p3, %r5, 10;
	@%p3 bra 	$L__BB5_27;
	setp.eq.s32 	%p4, %r5, 10;
	mov.f32 	%f262, 0fBF13C468;
	@%p4 bra 	$L__BB5_6;
	mov.f32 	%f262, 0fBF13C468;
$L__BB5_5:
	rcp.rn.f32 	%f46, %f263;
	sub.f32 	%f262, %f262, %f46;
	add.f32 	%f263, %f263, 0f3F800000;
	setp.lt.f32 	%p5, %f263, 0f41200000;
	@%p5 bra 	$L__BB5_5;
$L__BB5_6:
	mov.b32 	%r10, %f263;
	add.s32 	%r11, %r10, -1059760811;
	and.b32  	%r12, %r11, -8388608;
	sub.s32 	%r13, %r10, %r12;
	mov.b32 	%f47, %r13;
	cvt.rn.f32.s32 	%f48, %r12;
	fma.rn.f32 	%f49, %f48, 0f34000000, 0f00000000;
	add.f32 	%f50, %f47, 0fBF800000;
	fma.rn.f32 	%f51, %f50, 0fBE055027, 0f3E1039F6;
	fma.rn.f32 	%f52, %f51, %f50, 0fBDF8CDCC;
	fma.rn.f32 	%f53, %f52, %f50, 0f3E0F2955;
	fma.rn.f32 	%f54, %f53, %f50, 0fBE2AD8B9;
	fma.rn.f32 	%f55, %f54, %f50, 0f3E4CED0B;
	fma.rn.f32 	%f56, %f55, %f50, 0fBE7FFF22;
	fma.rn.f32 	%f57, %f56, %f50, 0f3EAAAA78;
	fma.rn.f32 	%f58, %f57, %f50, 0fBF000000;
	mul.f32 	%f59, %f50, %f58;
	fma.rn.f32 	%f60, %f59, %f50, %f50;
	fma.rn.f32 	%f61, %f49, 0f3F317218, %f60;
	setp.gt.u32 	%p6, %r10, 2139095039;
	fma.rn.f32 	%f62, %f263, 0f7F800000, 0f7F800000;
	selp.f32 	%f63, %f62, %f61, %p6;
	add.f32 	%f64, %f262, %f63;
	mov.f32 	%f65, 0fBF000000;
	div.rn.f32 	%f66, %f65, %f263;
	add.f32 	%f264, %f64, %f66;
$L__BB5_7:
	add.s32 	%r18, %r2, 1;
	cvt.rn.f32.s32 	%f268, %r18;
	setp.lt.s32 	%p8, %r2, 0;
	mov.f32 	%f269, 0fFF800000;
	@%p8 bra 	$L__BB5_13;
	setp.gt.u32 	%p9, %r2, 9;
	@%p9 bra 	$L__BB5_28;
	setp.eq.s32 	%p10, %r2, 9;
	mov.f32 	%f267, 0fBF13C468;
	@%p10 bra 	$L__BB5_12;
	mov.f32 	%f267, 0fBF13C468;
$L__BB5_11:
	rcp.rn.f32 	%f100, %f268;
	sub.f32 	%f267, %f267, %f100;
	add.f32 	%f268, %f268, 0f3F800000;
	setp.lt.f32 	%p11, %f268, 0f41200000;
	@%p11 bra 	$L__BB5_11;
$L__BB5_12:
	mov.b32 	%r19, %f268;
	add.s32 	%r20, %r19, -1059760811;
	and.b32  	%r21, %r20, -8388608;
	sub.s32 	%r22, %r19, %r21;
	mov.b32 	%f101, %r22;
	cvt.rn.f32.s32 	%f102, %r21;
	fma.rn.f32 	%f103, %f102, 0f34000000, 0f00000000;
	add.f32 	%f104, %f101, 0fBF800000;
	fma.rn.f32 	%f105, %f104, 0fBE055027, 0f3E1039F6;
	fma.rn.f32 	%f106, %f105, %f104, 0fBDF8CDCC;
	fma.rn.f32 	%f107, %f106, %f104, 0f3E0F2955;
	fma.rn.f32 	%f108, %f107, %f104, 0fBE2AD8B9;
	fma.rn.f32 	%f109, %f108, %f104, 0f3E4CED0B;
	fma.rn.f32 	%f110, %f109, %f104, 0fBE7FFF22;
	fma.rn.f32 	%f111, %f110, %f104, 0f3EAAAA78;
	fma.rn.f32 	%f112, %f111, %f104, 0fBF000000;
	mul.f32 	%f113, %f104, %f112;
	fma.rn.f32 	%f114, %f113, %f104, %f104;
	fma.rn.f32 	%f115, %f103, 0f3F317218, %f114;
	setp.gt.u32 	%p12, %r19, 2139095039;
	fma.rn.f32 	%f116, %f268, 0f7F800000, 0f7F800000;
	selp.f32 	%f117, %f116, %f115, %p12;
	add.f32 	%f118, %f267, %f117;
	mov.f32 	%f119, 0fBF000000;
	div.rn.f32 	%f120, %f119, %f268;
	add.f32 	%f269, %f118, %f120;
$L__BB5_13:
	sub.f32 	%f21, %f264, %f269;
	add.s32 	%r27, %r3, 1;
	cvt.rn.f32.s32 	%f273, %r27;
	setp.lt.s32 	%p14, %r3, 0;
	mov.f32 	%f274, 0fFF800000;
	@%p14 bra 	$L__BB5_19;
	setp.gt.u32 	%p15, %r3, 9;
	@%p15 bra 	$L__BB5_29;
	setp.eq.s32 	%p16, %r3, 9;
	mov.f32 	%f272, 0fBF13C468;
	@%p16 bra 	$L__BB5_18;
	mov.f32 	%f272, 0fBF13C468;
$L__BB5_17:
	rcp.rn.f32 	%f154, %f273;
	sub.f32 	%f272, %f272, %f154;
	add.f32 	%f273, %f273, 0f3F800000;
	setp.lt.f32 	%p17, %f273, 0f41200000;
	@%p17 bra 	$L__BB5_17;
$L__BB5_18:
	mov.b32 	%r28, %f273;
	add.s32 	%r29, %r28, -1059760811;
	and.b32  	%r30, %r29, -8388608;
	sub.s32 	%r31, %r28, %r30;
	mov.b32 	%f155, %r31;
	cvt.rn.f32.s32 	%f156, %r30;
	fma.rn.f32 	%f157, %f156, 0f34000000, 0f00000000;
	add.f32 	%f158, %f155, 0fBF800000;
	fma.rn.f32 	%f159, %f158, 0fBE055027, 0f3E1039F6;
	fma.rn.f32 	%f160, %f159, %f158, 0fBDF8CDCC;
	fma.rn.f32 	%f161, %f160, %f158, 0f3E0F2955;
	fma.rn.f32 	%f162, %f161, %f158, 0fBE2AD8B9;
	fma.rn.f32 	%f163, %f162, %f158, 0f3E4CED0B;
	fma.rn.f32 	%f164, %f163, %f158, 0fBE7FFF22;
	fma.rn.f32 	%f165, %f164, %f158, 0f3EAAAA78;
	fma.rn.f32 	%f166, %f165, %f158, 0fBF000000;
	mul.f32 	%f167, %f158, %f166;
	fma.rn.f32 	%f168, %f167, %f158, %f158;
	fma.rn.f32 	%f169, %f157, 0f3F317218, %f168;
	setp.gt.u32 	%p18, %r28, 2139095039;
	fma.rn.f32 	%f170, %f273, 0f7F800000, 0f7F800000;
	selp.f32 	%f171, %f170, %f169, %p18;
	add.f32 	%f172, %f272, %f171;
	mov.f32 	%f173, 0fBF000000;
	div.rn.f32 	%f174, %f173, %f273;
	add.f32 	%f274, %f172, %f174;
$L__BB5_19:
	sub.f32 	%f32, %f21, %f274;
	add.s32 	%r36, %r4, 1;
	cvt.rn.f32.s32 	%f278, %r36;
	setp.lt.s32 	%p20, %r4, 0;
	mov.f32 	%f279, 0fFF800000;
	@%p20 bra 	$L__BB5_25;
	setp.gt.u32 	%p21, %r4, 9;
	@%p21 bra 	$L__BB5_30;
	setp.eq.s32 	%p22, %r4, 9;
	mov.f32 	%f277, 0fBF13C468;
	@%p22 bra 	$L__BB5_24;
	mov.f32 	%f277, 0fBF13C468;
$L__BB5_23:
	rcp.rn.f32 	%f208, %f278;
	sub.f32 	%f277, %f277, %f208;
	add.f32 	%f278, %f278, 0f3F800000;
	setp.lt.f32 	%p23, %f278, 0f41200000;
	@%p23 bra 	$L__BB5_23;
$L__BB5_24:
	mov.b32 	%r37, %f278;
	add.s32 	%r38, %r37, -1059760811;
	and.b32  	%r39, %r38, -8388608;
	sub.s32 	%r40, %r37, %r39;
	mov.b32 	%f209, %r40;
	cvt.rn.f32.s32 	%f210, %r39;
	fma.rn.f32 	%f211, %f210, 0f34000000, 0f00000000;
	add.f32 	%f212, %f209, 0fBF800000;
	fma.rn.f32 	%f213, %f212, 0fBE055027, 0f3E1039F6;
	fma.rn.f32 	%f214, %f213, %f212, 0fBDF8CDCC;
	fma.rn.f32 	%f215, %f214, %f212, 0f3E0F2955;
	fma.rn.f32 	%f216, %f215, %f212, 0fBE2AD8B9;
	fma.rn.f32 	%f217, %f216, %f212, 0f3E4CED0B;
	fma.rn.f32 	%f218, %f217, %f212, 0fBE7FFF22;
	fma.rn.f32 	%f219, %f218, %f212, 0f3EAAAA78;
	fma.rn.f32 	%f220, %f219, %f212, 0fBF000000;
	mul.f32 	%f221, %f212, %f220;
	fma.rn.f32 	%f222, %f221, %f212, %f212;
	fma.rn.f32 	%f223, %f211, 0f3F317218, %f222;
	setp.gt.u32 	%p24, %r37, 2139095039;
	fma.rn.f32 	%f224, %f278, 0f7F800000, 0f7F800000;
	selp.f32 	%f225, %f224, %f223, %p24;
	add.f32 	%f226, %f277, %f225;
	mov.f32 	%f227, 0fBF000000;
	div.rn.f32 	%f228, %f227, %f278;
	add.f32 	%f279, %f226, %f228;
$L__BB5_25:
	add.f32 	%f259, %f32, %f279;
	cvta.to.global.u64 	%rd12, %rd4;
	add.s64 	%rd14, %rd12, %rd8;
	st.global.f32 	[%rd14], %f259;
$L__BB5_26:
	ret;
$L__BB5_27:
	mov.b32 	%r14, %f263;
	add.s32 	%r15, %r14, -1059760811;
	and.b32  	%r16, %r15, -8388608;
	sub.s32 	%r17, %r14, %r16;
	mov.b32 	%f67, %r17;
	cvt.rn.f32.s32 	%f68, %r16;
	fma.rn.f32 	%f69, %f68, 0f34000000, 0f00000000;
	add.f32 	%f70, %f67, 0fBF800000;
	fma.rn.f32 	%f71, %f70, 0fBE055027, 0f3E1039F6;
	fma.rn.f32 	%f72, %f71, %f70, 0fBDF8CDCC;
	fma.rn.f32 	%f73, %f72, %f70, 0f3E0F2955;
	fma.rn.f32 	%f74, %f73, %f70, 0fBE2AD8B9;
	fma.rn.f32 	%f75, %f74, %f70, 0f3E4CED0B;
	fma.rn.f32 	%f76, %f75, %f70, 0fBE7FFF22;
	fma.rn.f32 	%f77, %f76, %f70, 0f3EAAAA78;
	fma.rn.f32 	%f78, %f77, %f70, 0fBF000000;
	mul.f32 	%f79, %f70, %f78;
	fma.rn.f32 	%f80, %f79, %f70, %f70;
	fma.rn.f32 	%f81, %f69, 0f3F317218, %f80;
	setp.gt.u32 	%p7, %r14, 2139095039;
	fma.rn.f32 	%f82, %f263, 0f7F800000, 0f7F800000;
	selp.f32 	%f83, %f82, %f81, %p7;
	mov.f32 	%f84, 0fBF000000;
	div.rn.f32 	%f85, %f84, %f263;
	add.f32 	%f86, %f83, %f85;
	mul.f32 	%f87, %f263, 0f41400000;
	mul.f32 	%f88, %f87, %f263;
	mov.f32 	%f89, 0fBF800000;
	div.rn.f32 	%f90, %f89, %f88;
	add.f32 	%f91, %f86, %f90;
	mul.f32 	%f92, %f263, 0f42F00000;
	mul.f32 	%f93, %f92, %f263;
	mul.f32 	%f94, %f93, %f263;
	mul.f32 	%f95, %f94, %f263;
	rcp.rn.f32 	%f96, %f95;
	add.f32 	%f264, %f96, %f91;
	bra.uni 	$L__BB5_7;
$L__BB5_28:
	mov.b32 	%r23, %f268;
	add.s32 	%r24, %r23, -1059760811;
	and.b32  	%r25, %r24, -8388608;
	sub.s32 	%r26, %r23, %r25;
	mov.b32 	%f121, %r26;
	cvt.rn.f32.s32 	%f122, %r25;
	fma.rn.f32 	%f123, %f122, 0f34000000, 0f00000000;
	add.f32 	%f124, %f121, 0fBF800000;
	fma.rn.f32 	%f125, %f124, 0fBE055027, 0f3E1039F6;
	fma.rn.f32 	%f126, %f125, %f124, 0fBDF8CDCC;
	fma.rn.f32 	%f127, %f126, %f124, 0f3E0F2955;
	fma.rn.f32 	%f128, %f127, %f124, 0fBE2AD8B9;
	fma.rn.f32 	%f129, %f128, %f124, 0f3E4CED0B;
	fma.rn.f32 	%f130, %f129, %f124, 0fBE7FFF22;
	fma.rn.f32 	%f131, %f130, %f124, 0f3EAAAA78;
	fma.rn.f32 	%f132, %f131, %f124, 0fBF000000;
	mul.f32 	%f133, %f124, %f132;
	fma.rn.f32 	%f134, %f133, %f124, %f124;
	fma.rn.f32 	%f135, %f123, 0f3F317218, %f134;
	setp.gt.u32 	%p13, %r23, 2139095039;
	fma.rn.f32 	%f136, %f268, 0f7F800000, 0f7F800000;
	selp.f32 	%f137, %f136, %f135, %p13;
	mov.f32 	%f138, 0fBF000000;
	div.rn.f32 	%f139, %f138, %f268;
	add.f32 	%f140, %f137, %f139;
	mul.f32 	%f141, %f268, 0f41400000;
	mul.f32 	%f142, %f141, %f268;
	mov.f32 	%f143, 0fBF800000;
	div.rn.f32 	%f144, %f143, %f142;
	add.f32 	%f145, %f140, %f144;
	mul.f32 	%f146, %f268, 0f42F00000;
	mul.f32 	%f147, %f146, %f268;
	mul.f32 	%f148, %f147, %f268;
	mul.f32 	%f149, %f148, %f268;
	rcp.rn.f32 	%f150, %f149;
	add.f32 	%f269, %f150, %f145;
	bra.uni 	$L__BB5_13;
$L__BB5_29:
	mov.b32 	%r32, %f273;
	add.s32 	%r33, %r32, -1059760811;
	and.b32  	%r34, %r33, -8388608;
	sub.s32 	%r35, %r32, %r34;
	mov.b32 	%f175, %r35;
	cvt.rn.f32.s32 	%f176, %r34;
	fma.rn.f32 	%f177, %f176, 0f34000000, 0f00000000;
	add.f32 	%f178, %f175, 0fBF800000;
	fma.rn.f32 	%f179, %f178, 0fBE055027, 0f3E1039F6;
	fma.rn.f32 	%f180, %f179, %f178, 0fBDF8CDCC;
	fma.rn.f32 	%f181, %f180, %f178, 0f3E0F2955;
	fma.rn.f32 	%f182, %f181, %f178, 0fBE2AD8B9;
	fma.rn.f32 	%f183, %f182, %f178, 0f3E4CED0B;
	fma.rn.f32 	%f184, %f183, %f178, 0fBE7FFF22;
	fma.rn.f32 	%f185, %f184, %f178, 0f3EAAAA78;
	fma.rn.f32 	%f186, %f185, %f178, 0fBF000000;
	mul.f32 	%f187, %f178, %f186;
	fma.rn.f32 	%f188, %f187, %f178, %f178;
	fma.rn.f32 	%f189, %f177, 0f3F317218, %f188;
	setp.gt.u32 	%p19, %r32, 2139095039;
	fma.rn.f32 	%f190, %f273, 0f7F800000, 0f7F800000;
	selp.f32 	%f191, %f190, %f189, %p19;
	mov.f32 	%f192, 0fBF000000;
	div.rn.f32 	%f193, %f192, %f273;
	add.f32 	%f194, %f191, %f193;
	mul.f32 	%f195, %f273, 0f41400000;
	mul.f32 	%f196, %f195, %f273;
	mov.f32 	%f197, 0fBF800000;
	div.rn.f32 	%f198, %f197, %f196;
	add.f32 	%f199, %f194, %f198;
	mul.f32 	%f200, %f273, 0f42F00000;
	mul.f32 	%f201, %f200, %f273;
	mul.f32 	%f202, %f201, %f273;
	mul.f32 	%f203, %f202, %f273;
	rcp.rn.f32 	%f204, %f203;
	add.f32 	%f274, %f204, %f199;
	bra.uni 	$L__BB5_19;
$L__BB5_30:
	mov.b32 	%r41, %f278;
	add.s32 	%r42, %r41, -1059760811;
	and.b32  	%r43, %r42, -8388608;
	sub.s32 	%r44, %r41, %r43;
	mov.b32 	%f229, %r44;
	cvt.rn.f32.s32 	%f230, %r43;
	fma.rn.f32 	%f231, %f230, 0f34000000, 0f00000000;
	add.f32 	%f232, %f229, 0fBF800000;
	fma.rn.f32 	%f233, %f232, 0fBE055027, 0f3E1039F6;
	fma.rn.f32 	%f234, %f233, %f232, 0fBDF8CDCC;
	fma.rn.f32 	%f235, %f234, %f232, 0f3E0F2955;
	fma.rn.f32 	%f236, %f235, %f232, 0fBE2AD8B9;
	fma.rn.f32 	%f237, %f236, %f232, 0f3E4CED0B;
	fma.rn.f32 	%f238, %f237, %f232, 0fBE7FFF22;
	fma.rn.f32 	%f239, %f238, %f232, 0f3EAAAA78;
	fma.rn.f32 	%f240, %f239, %f232, 0fBF000000;
	mul.f32 	%f241, %f232, %f240;
	fma.rn.f32 	%f242, %f241, %f232, %f232;
	fma.rn.f32 	%f243, %f231, 0f3F317218, %f242;
	setp.gt.u32 	%p25, %r41, 2139095039;
	fma.rn.f32 	%f244, %f278, 0f7F800000, 0f7F800000;
	selp.f32 	%f245, %f244, %f243, %p25;
	mov.f32 	%f246, 0fBF000000;
	div.rn.f32 	%f247, %f246, %f278;
	add.f32 	%f248, %f245, %f247;
	mul.f32 	%f249, %f278, 0f41400000;
	mul.f32 	%f250, %f249, %f278;
	mov.f32 	%f251, 0fBF800000;
	div.rn.f32 	%f252, %f251, %f250;
	add.f32 	%f253, %f248, %f252;
	mul.f32 	%f254, %f278, 0f42F00000;
	mul.f32 	%f255, %f254, %f278;
	mul.f32 	%f256, %f255, %f278;
	mul.f32 	%f257, %f256, %f278;
	rcp.rn.f32 	%f258, %f257;
	add.f32 	%f279, %f258, %f253;
	bra.uni 	$L__BB5_25;

}
	// .globl	reduce_sum_kernel
.visible .entry reduce_sum_kernel(
	.param .u64 .ptr .align 1 reduce_sum_kernel_param_0,
	.param .u64 .ptr .align 1 reduce_sum_kernel_param_1,
	.param .u32 reduce_sum_kernel_param_2
)
{
	.reg .pred 	%p<6>;
	.reg .b32 	%r<14>;
	.reg .b32 	%f<10>;
	.reg .b64 	%rd<7>;

	ld.param.u64 	%rd1, [reduce_sum_kernel_param_0];
	ld.param.u64 	%rd2, [reduce_sum_kernel_param_1];
	ld.param.u32 	%r7, [reduce_sum_kernel_param_2];
	mov.u32 	%r1, %tid.x;
	mov.u32 	%r8, %ctaid.x;
	mov.u32 	%r13, %ntid.x;
	mad.lo.s32 	%r3, %r8, %r13, %r1;
	setp.ge.s32 	%p1, %r3, %r7;
	mov.f32 	%f9, 0f00000000;
	@%p1 bra 	$L__BB6_2;
	cvta.to.global.u64 	%rd3, %rd1;
	mul.wide.s32 	%rd4, %r3, 4;
	add.s64 	%rd5, %rd3, %rd4;
	ld.global.f32 	%f9, [%rd5];
$L__BB6_2:
	shl.b32 	%r9, %r1, 2;
	mov.u32 	%r10, sdata;
	add.s32 	%r4, %r10, %r9;
	st.shared.f32 	[%r4], %f9;
	bar.sync 	0;
	setp.lt.u32 	%p2, %r13, 2;
	@%p2 bra 	$L__BB6_6;
$L__BB6_3:
	shr.u32 	%r6, %r13, 1;
	setp.ge.u32 	%p3, %r1, %r6;
	@%p3 bra 	$L__BB6_5;
	shl.b32 	%r11, %r6, 2;
	add.s32 	%r12, %r4, %r11;
	ld.shared.f32 	%f4, [%r12];
	ld.shared.f32 	%f5, [%r4];
	add.f32 	%f6, %f4, %f5;
	st.shared.f32 	[%r4], %f6;
$L__BB6_5:
	bar.sync 	0;
	setp.gt.u32 	%p4, %r13, 3;
	mov.u32 	%r13, %r6;
	@%p4 bra 	$L__BB6_3;
$L__BB6_6:
	setp.ne.s32 	%p5, %r1, 0;
	@%p5 bra 	$L__BB6_8;
	ld.shared.f32 	%f7, [sdata];
	cvta.to.global.u64 	%rd6, %rd2;
	atom.global.add.f32 	%f8, [%rd6], %f7;
$L__BB6_8:
	ret;

}


// ===== COMPILED SASS (sm_100) =====

	.target	sm_100

	.elftype	@"ET_EXEC"


//--------------------- .note.nv.tkinfo           --------------------------
	.section	.note.nv.tkinfo,"",@"SHT_NOTE"
	.sectionflags	@"SHF_NOTE_NV_TKINFO"
	.tkinfo
        /*0018*/ 	.word	0x00000002
        /*0030*/ 	.string	""
        /*0030*/ 	.string	"ptxas"
        /*0030*/ 	.string	"Cuda compilation tools, release 13.0, V13.0.88"
        /*0030*/ 	.string	"Build cuda_13.0.r13.0/compiler.36424714_0"
        /*0030*/ 	.string	"-arch sm_100 -m 64 "



//--------------------- .note.nv.cuinfo           --------------------------
	.section	.note.nv.cuinfo,"",@"SHT_NOTE"
	.sectionflags	@"SHF_NOTE_NV_CUINFO"
        /*0018*/ 	.short	0x0002
        /*001a*/ 	.short	0x0064
        /*001c*/ 	.short	0x0082
	.zero		2


//--------------------- .nv.info                  --------------------------
	.section	.nv.info,"",@"SHT_CUDA_INFO"
	.align	4


	//----- nvinfo : EIATTR_REGCOUNT
	.align		4
        /*0000*/ 	.byte	0x04, 0x2f
        /*0002*/ 	.short	(.L_1 - .L_0)
	.align		4
.L_0:
        /*0004*/ 	.word	index@(compute_distances_kernel)
        /*0008*/ 	.word	0x0000001f


	//----- nvinfo : EIATTR_FRAME_SIZE
	.align		4
.L_1:
        /*000c*/ 	.byte	0x04, 0x11
        /*000e*/ 	.short	(.L_3 - .L_2)
	.align		4
.L_2:
        /*0010*/ 	.word	index@(compute_distances_kernel)
        /*0014*/ 	.word	0x00000000


	//----- nvinfo : EIATTR_REGCOUNT
	.align		4
.L_3:
        /*0018*/ 	.byte	0x04, 0x2f
        /*001a*/ 	.short	(.L_5 - .L_4)
	.align		4
.L_4:
        /*001c*/ 	.word	index@(find_kth_distance_kernel)
        /*0020*/ 	.word	0x00000020


	//----- nvinfo : EIATTR_FRAME_SIZE
	.align		4
.L_5:
        /*0024*/ 	.byte	0x04, 0x11
        /*0026*/ 	.short	(.L_7 - .L_6)
	.align		4
.L_6:
        /*0028*/ 	.word	index@(find_kth_distance_kernel)
        /*002c*/ 	.word	0x00000000


	//----- nvinfo : EIATTR_REGCOUNT
	.align		4
.L_7:
        /*0030*/ 	.byte	0x04, 0x2f
        /*0032*/ 	.short	(.L_9 - .L_8)
	.align		4
.L_8:
        /*0034*/ 	.word	index@(count_neighbors_y_kernel)
        /*0038*/ 	.word	0x00000020


	//----- nvinfo : EIATTR_FRAME_SIZE
	.align		4
.L_9:
        /*003c*/ 	.byte	0x04, 0x11
        /*003e*/ 	.short	(.L_11 - .L_10)
	.align		4
.L_10:
        /*0040*/ 	.word	index@(count_neighbors_y_kernel)
        /*0044*/ 	.word	0x00000000


	//----- nvinfo : EIATTR_REGCOUNT
	.align		4
.L_11:
        /*0048*/ 	.byte	0x04, 0x2f
        /*004a*/ 	.short	(.L_13 - .L_12)
	.align		4
.L_12:
        /*004c*/ 	.word	index@(count_neighbors_xz_kernel)
        /*0050*/ 	.word	0x00000020


	//----- nvinfo : EIATTR_FRAME_SIZE
	.align		4
.L_13:
        /*0054*/ 	.byte	0x04, 0x11
        /*0056*/ 	.short	(.L_15 - .L_14)
	.align		4
.L_14:
        /*0058*/ 	.word	index@(count_neighbors_xz_kernel)
        /*005c*/ 	.word	0x00000000


	//----- nvinfo : EIATTR_REGCOUNT
	.align		4
.L_15:
        /*0060*/ 	.byte	0x04, 0x2f
        /*0062*/ 	.short	(.L_17 - .L_16)
	.align		4
.L_16:
        /*0064*/ 	.word	index@(count_neighbors_z_kernel)
        /*0068*/ 	.word	0x00000020


	//----- nvinfo : EIATTR_FRAME_SIZE
	.align		4
.L_17:
        /*006c*/ 	.byte	0x04, 0x11
        /*006e*/ 	.short	(.L_19 - .L_18)
	.align		4
.L_18:
        /*0070*/ 	.word	index@(count_neighbors_z_kernel)
        /*0074*/ 	.word	0x00000000


	//----- nvinfo : EIATTR_REGCOUNT
	.align		4
.L_19:
        /*0078*/ 	.byte	0x04, 0x2f
        /*007a*/ 	.short	(.L_21 - .L_20)
	.align		4
.L_20:
        /*007c*/ 	.word	index@(compute_te_kernel)
        /*0080*/ 	.word	0x00000013


	//----- nvinfo : EIATTR_FRAME_SIZE
	.align		4
.L_21:
        /*0084*/ 	.byte	0x04, 0x11
        /*0086*/ 	.short	(.L_23 - .L_22)
	.align		4
.L_22:
        /*0088*/ 	.word	index@($__internal_1_$__cuda_sm3x_div_rn_noftz_f32_slowpath)
        /*008c*/ 	.word	0x00000000


	//----- nvinfo : EIATTR_FRAME_SIZE
	.align		4
.L_23:
        /*0090*/ 	.byte	0x04, 0x11
        /*0092*/ 	.short	(.L_25 - .L_24)
	.align		4
.L_24:
        /*0094*/ 	.word	index@($__internal_0_$__cuda_sm20_rcp_rn_f32_slowpath)
        /*0098*/ 	.word	0x00000000


	//----- nvinfo : EIATTR_FRAME_SIZE
	.align		4
.L_25:
        /*009c*/ 	.byte	0x04, 0x11
        /*009e*/ 	.short	(.L_27 - .L_26)
	.align		4
.L_26:
        /*00a0*/ 	.word	index@(compute_te_kernel)
        /*00a4*/ 	.word	0x00000000


	//----- nvinfo : EIATTR_REGCOUNT
	.align		4
.L_27:
        /*00a8*/ 	.byte	0x04, 0x2f
        /*00aa*/ 	.short	(.L_29 - .L_28)
	.align		4
.L_28:
        /*00ac*/ 	.word	index@(reduce_sum_kernel)
        /*00b0*/ 	.word	0x0000000a


	//----- nvinfo : EIATTR_FRAME_SIZE
	.align		4
.L_29:
        /*00b4*/ 	.byte	0x04, 0x11
        /*00b6*/ 	.short	(.L_31 - .L_30)
	.align		4
.L_30:
        /*00b8*/ 	.word	index@(reduce_sum_kernel)
        /*00bc*/ 	.word	0x00000000


	//----- nvinfo : EIATTR_MIN_STACK_SIZE
	.align		4
.L_31:
        /*00c0*/ 	.byte	0x04, 0x12
        /*00c2*/ 	.short	(.L_33 - .L_32)
	.align		4
.L_32:
        /*00c4*/ 	.word	index@(reduce_sum_kernel)
        /*00c8*/ 	.word	0x00000000


	//----- nvinfo : EIATTR_MIN_STACK_SIZE
	.align		4
.L_33:
        /*00cc*/ 	.byte	0x04, 0x12
        /*00ce*/ 	.short	(.L_35 - .L_34)
	.align		4
.L_34:
        /*00d0*/ 	.word	index@(compute_te_kernel)
        /*00d4*/ 	.word	0x00000000


	//----- nvinfo : EIATTR_MIN_STACK_SIZE
	.align		4
.L_35:
        /*00d8*/ 	.byte	0x04, 0x12
        /*00da*/ 	.short	(.L_37 - .L_36)
	.align		4
.L_36:
        /*00dc*/ 	.word	index@(count_neighbors_z_kernel)
        /*00e0*/ 	.word	0x00000000


	//----- nvinfo : EIATTR_MIN_STACK_SIZE
	.align		4
.L_37:
        /*00e4*/ 	.byte	0x04, 0x12
        /*00e6*/ 	.short	(.L_39 - .L_38)
	.align		4
.L_38:
        /*00e8*/ 	.word	index@(count_neighbors_xz_kernel)
        /*00ec*/ 	.word	0x00000000


	//----- nvinfo : EIATTR_MIN_STACK_SIZE
	.align		4
.L_39:
        /*00f0*/ 	.byte	0x04, 0x12
        /*00f2*/ 	.short	(.L_41 - .L_40)
	.align		4
.L_40:
        /*00f4*/ 	.word	index@(count_neighbors_y_kernel)
        /*00f8*/ 	.word	0x00000000


	//----- nvinfo : EIATTR_MIN_STACK_SIZE
	.align		4
.L_41:
        /*00fc*/ 	.byte	0x04, 0x12
        /*00fe*/ 	.short	(.L_43 - .L_42)
	.align		4
.L_42:
        /*0100*/ 	.word	index@(find_kth_distance_kernel)
        /*0104*/ 	.word	0x00000000


	//----- nvinfo : EIATTR_MIN_STACK_SIZE
	.align		4
.L_43:
        /*0108*/ 	.byte	0x04, 0x12
        /*010a*/ 	.short	(.L_45 - .L_44)
	.align		4
.L_44:
        /*010c*/ 	.word	index@(compute_distances_kernel)
        /*0110*/ 	.word	0x00000000
.L_45:


//--------------------- .nv.compat                --------------------------
	.section	.nv.compat,"",@"SHT_CUDA_COMPAT_INFO"
	.align	4
        /*0000*/ 	.byte	0x02, 0x09, 0x00, 0x00, 0x02, 0x02, 0x01, 0x00, 0x02, 0x05, 0x05, 0x00, 0x03, 0x07, 0x01, 0x01
        /*0010*/ 	.byte	0x02, 0x03, 0x00, 0x00, 0x02, 0x06, 0x01, 0x00, 0x04, 0x0b, 0x08, 0x00, 0x01, 0x00, 0x00, 0x00
        /*0020*/ 	.byte	0x00, 0x00, 0x00, 0x00


//--------------------- .nv.info.reduce_sum_kernel --------------------------
	.section	.nv.info.reduce_sum_kernel,"",@"SHT_CUDA_INFO"
	.sectionflags	@""
	.align	4


	//----- nvinfo : EIATTR_CUDA_API_VERSION
	.align		4
        /*0000*/ 	.byte	0x04, 0x37
        /*0002*/ 	.short	(.L_47 - .L_46)
.L_46:
        /*0004*/ 	.word	0x00000082


	//----- nvinfo : EIATTR_KPARAM_INFO
	.align		4
.L_47:
        /*0008*/ 	.byte	0x04, 0x17
        /*000a*/ 	.short	(.L_49 - .L_48)
.L_48:
        /*000c*/ 	.word	0x00000000
        /*0010*/ 	.short	0x0002
        /*0012*/ 	.short	0x0010
        /*0014*/ 	.byte	0x00, 0xf0, 0x11, 0x00


	//----- nvinfo : EIATTR_KPARAM_INFO
	.align		4
.L_49:
        /*0018*/ 	.byte	0x04, 0x17
        /*001a*/ 	.short	(.L_51 - .L_50)
.L_50:
        /*001c*/ 	.word	0x00000000
        /*0020*/ 	.short	0x0001
        /*0022*/ 	.short	0x0008
        /*0024*/ 	.byte	0x00, 0xf5, 0x21, 0x00


	//----- nvinfo : EIATTR_KPARAM_INFO
	.align		4
.L_51:
        /*0028*/ 	.byte	0x04, 0x17
        /*002a*/ 	.short	(.L_53 - .L_52)
.L_52:
        /*002c*/ 	.word	0x00000000
        /*0030*/ 	.short	0x0000
        /*0032*/ 	.short	0x0000
        /*0034*/ 	.byte	0x00, 0xf5, 0x21, 0x00


	//----- nvinfo : EIATTR_SPARSE_MMA_MASK
	.align		4
.L_53:
        /*0038*/ 	.byte	0x03, 0x50
        /*003a*/ 	.short	0x0000


	//----- nvinfo : EIATTR_MAXREG_COUNT
	.align		4
        /*003c*/ 	.byte	0x03, 0x1b
        /*003e*/ 	.short	0x00ff


	//----- nvinfo : EIATTR_NUM_BARRIERS
	.align		4
        /*0040*/ 	.byte	0x02, 0x4c
        /*0042*/ 	.byte	0x01
	.zero		1


	//----- nvinfo : EIATTR_MERCURY_ISA_VERSION
	.align		4
        /*0044*/ 	.byte	0x03, 0x5f
        /*0046*/ 	.short	0x0101


	//----- nvinfo : EIATTR_VRC_CTA_INIT_COUNT
	.align		4
        /*0048*/ 	.byte	0x02, 0x4a
	.zero		1
	.zero		1


	//----- nvinfo : EIATTR_EXIT_INSTR_OFFSETS
	.align		4
        /*004c*/ 	.byte	0x04, 0x1c
        /*004e*/ 	.short	(.L_55 - .L_54)


	//   ....[0]....
.L_54:
        /*0050*/ 	.word	0x00000200


	//   ....[1]....
        /*0054*/ 	.word	0x00000270


	//----- nvinfo : EIATTR_CBANK_PARAM_SIZE
	.align		4
.L_55:
        /*0058*/ 	.byte	0x03, 0x19
        /*005a*/ 	.short	0x0014


	//----- nvinfo : EIATTR_PARAM_CBANK
	.align		4
        /*005c*/ 	.byte	0x04, 0x0a
        /*005e*/ 	.short	(.L_57 - .L_56)
	.align		4
.L_56:
        /*0060*/ 	.word	index@(.nv.constant0.reduce_sum_kernel)
        /*0064*/ 	.short	0x0380
        /*0066*/ 	.short	0x0014


	//----- nvinfo : EIATTR_SW_WAR
	.align		4
.L_57:
        /*0068*/ 	.byte	0x04, 0x36
        /*006a*/ 	.short	(.L_59 - .L_58)
.L_58:
        /*006c*/ 	.word	0x00000008
.L_59:


//--------------------- .nv.info.compute_te_kernel --------------------------
	.section	.nv.info.compute_te_kernel,"",@"SHT_CUDA_INFO"
	.sectionflags	@""
	.align	4


	//----- nvinfo : EIATTR_CUDA_API_VERSION
	.align		4
        /*0000*/ 	.byte	0x04, 0x37
        /*0002*/ 	.short	(.L_61 - .L_60)
.L_60:
        /*0004*/ 	.word	0x00000082


	//----- nvinfo : EIATTR_KPARAM_INFO
	.align		4
.L_61:
        /*0008*/ 	.byte	0x04, 0x17
        /*000a*/ 	.short	(.L_63 - .L_62)
.L_62:
        /*000c*/ 	.word	0x00000000
        /*0010*/ 	.short	0x0005
        /*0012*/ 	.short	0x0024
        /*0014*/ 	.byte	0x00, 0xf0, 0x11, 0x00


	//----- nvinfo : EIATTR_KPARAM_INFO
	.align		4
.L_63:
        /*0018*/ 	.byte	0x04, 0x17
        /*001a*/ 	.short	(.L_65 - .L_64)
.L_64:
        /*001c*/ 	.word	0x00000000
        /*0020*/ 	.short	0x0004
        /*0022*/ 	.short	0x0020
        /*0024*/ 	.byte	0x00, 0xf0, 0x11, 0x00


	//----- nvinfo : EIATTR_KPARAM_INFO
	.align		4
.L_65:
        /*0028*/ 	.byte	0x04, 0x17
        /*002a*/ 	.short	(.L_67 - .L_66)
.L_66:
        /*002c*/ 	.word	0x00000000
        /*0030*/ 	.short	0x0003
        /*0032*/ 	.short	0x0018
        /*0034*/ 	.byte	0x00, 0xf5, 0x21, 0x00


	//----- nvinfo : EIATTR_KPARAM_INFO
	.align		4
.L_67:
        /*0038*/ 	.byte	0x04, 0x17
        /*003a*/ 	.short	(.L_69 - .L_68)
.L_68:
        /*003c*/ 	.word	0x00000000
        /*0040*/ 	.short	0x0002
        /*0042*/ 	.short	0x0010
        /*0044*/ 	.byte	0x00, 0xf5, 0x21, 0x00


	//----- nvinfo : EIATTR_KPARAM_INFO
	.align		4
.L_69:
        /*0048*/ 	.byte	0x04, 0x17
        /*004a*/ 	.short	(.L_71 - .L_70)
.L_70:
        /*004c*/ 	.word	0x00000000
        /*0050*/ 	.short	0x0001
        /*0052*/ 	.short	0x0008
        /*0054*/ 	.byte	0x00, 0xf5, 0x21, 0x00


	//----- nvinfo : EIATTR_KPARAM_INFO
	.align		4
.L_71:
        /*0058*/ 	.byte	0x04, 0x17
        /*005a*/ 	.short	(.L_73 - .L_72)
.L_72:
        /*005c*/ 	.word	0x00000000
        /*0060*/ 	.short	0x0000
        /*0062*/ 	.short	0x0000
        /*0064*/ 	.byte	0x00, 0xf5, 0x21, 0x00


	//----- nvinfo : EIATTR_SPARSE_MMA_MASK
	.align		4
.L_73:
        /*0068*/ 	.byte	0x03, 0x50
        /*006a*/ 	.short	0x0000


	//----- nvinfo : EIATTR_MAXREG_COUNT
	.align		4
        /*006c*/ 	.byte	0x03, 0x1b
        /*006e*/ 	.short	0x00ff


	//----- nvinfo : EIATTR_MERCURY_ISA_VERSION
	.align		4
        /*0070*/ 	.byte	0x03, 0x5f
        /*0072*/ 	.short	0x0101


	//----- nvinfo : EIATTR_VRC_CTA_INIT_COUNT
	.align		4
        /*0074*/ 	.byte	0x02, 0x4a
	.zero		1
	.zero		1


	//----- nvinfo : EIATTR_EXIT_INSTR_OFFSETS
	.align		4
        /*0078*/ 	.byte	0x04, 0x1c
        /*007a*/ 	.short	(.L_75 - .L_74)


	//   ....[0]....
.L_74:
        /*007c*/ 	.word	0x00000070


	//   ....[1]....
        /*0080*/ 	.word	0x00002630


	//----- nvinfo : EIATTR_CRS_STACK_SIZE
	.align		4
.L_75:
        /*0084*/ 	.byte	0x04, 0x1e
        /*0086*/ 	.short	(.L_77 - .L_76)
.L_76:
        /*0088*/ 	.word	0x00000000


	//----- nvinfo : EIATTR_CBANK_PARAM_SIZE
	.align		4
.L_77:
        /*008c*/ 	.byte	0x03, 0x19
        /*008e*/ 	.short	0x0028


	//----- nvinfo : EIATTR_PARAM_CBANK
	.align		4
        /*0090*/ 	.byte	0x04, 0x0a
        /*0092*/ 	.short	(.L_79 - .L_78)
	.align		4
.L_78:
        /*0094*/ 	.word	index@(.nv.constant0.compute_te_kernel)
        /*0098*/ 	.short	0x0380
        /*009a*/ 	.short	0x0028


	//----- nvinfo : EIATTR_SW_WAR
	.align		4
.L_79:
        /*009c*/ 	.byte	0x04, 0x36
        /*009e*/ 	.short	(.L_81 - .L_80)
.L_80:
        /*00a0*/ 	.word	0x00000008
.L_81:


//--------------------- .nv.info.count_neighbors_z_kernel --------------------------
	.section	.nv.info.count_neighbors_z_kernel,"",@"SHT_CUDA_INFO"
	.sectionflags	@""
	.align	4


	//----- nvinfo : EIATTR_CUDA_API_VERSION
	.align		4
        /*0000*/ 	.byte	0x04, 0x37
        /*0002*/ 	.short	(.L_83 - .L_82)
.L_82:
        /*0004*/ 	.word	0x00000082


	//----- nvinfo : EIATTR_KPARAM_INFO
	.align		4
.L_83:
        /*0008*/ 	.byte	0x04, 0x17
        /*000a*/ 	.short	(.L_85 - .L_84)
.L_84:
        /*000c*/ 	.word	0x00000000
        /*0010*/ 	.short	0x0004
        /*0012*/ 	.short	0x001c
        /*0014*/ 	.byte	0x00, 0xf0, 0x11, 0x00


	//----- nvinfo : EIATTR_KPARAM_INFO
	.align		4
.L_85:
        /*0018*/ 	.byte	0x04, 0x17
        /*001a*/ 	.short	(.L_87 - .L_86)
.L_86:
        /*001c*/ 	.word	0x00000000
        /*0020*/ 	.short	0x0003
        /*0022*/ 	.short	0x0018
        /*0024*/ 	.byte	0x00, 0xf0, 0x11, 0x00


	//----- nvinfo : EIATTR_KPARAM_INFO
	.align		4
.L_87:
        /*0028*/ 	.byte	0x04, 0x17
        /*002a*/ 	.short	(.L_89 - .L_88)
.L_88:
        /*002c*/ 	.word	0x00000000
        /*0030*/ 	.short	0x0002
        /*0032*/ 	.short	0x0010
        /*0034*/ 	.byte	0x00, 0xf5, 0x21, 0x00


	//----- nvinfo : EIATTR_KPARAM_INFO
	.align		4
.L_89:
        /*0038*/ 	.byte	0x04, 0x17
        /*003a*/ 	.short	(.L_91 - .L_90)
.L_90:
        /*003c*/ 	.word	0x00000000
        /*0040*/ 	.short	0x0001
        /*0042*/ 	.short	0x0008
        /*0044*/ 	.byte	0x00, 0xf5, 0x21, 0x00


	//----- nvinfo : EIATTR_KPARAM_INFO
	.align		4
.L_91:
        /*0048*/ 	.byte	0x04, 0x17
        /*004a*/ 	.short	(.L_93 - .L_92)
.L_92:
        /*004c*/ 	.word	0x00000000
        /*0050*/ 	.short	0x0000
        /*0052*/ 	.short	0x0000
        /*0054*/ 	.byte	0x00, 0xf5, 0x21, 0x00


	//----- nvinfo : EIATTR_SPARSE_MMA_MASK
	.align		4
.L_93:
        /*0058*/ 	.byte	0x03, 0x50
        /*005a*/ 	.short	0x0000


	//----- nvinfo : EIATTR_MAXREG_COUNT
	.align		4
        /*005c*/ 	.byte	0x03, 0x1b
        /*005e*/ 	.short	0x00ff


	//----- nvinfo : EIATTR_MERCURY_ISA_VERSION
	.align		4
        /*0060*/ 	.byte	0x03, 0x5f
        /*0062*/ 	.short	0x0101


	//----- nvinfo : EIATTR_VRC_CTA_INIT_COUNT
	.align		4
        /*0064*/ 	.byte	0x02, 0x4a
	.zero		1
	.zero		1


	//----- nvinfo : EIATTR_EXIT_INSTR_OFFSETS
	.align		4
        /*0068*/ 	.byte	0x04, 0x1c
        /*006a*/ 	.short	(.L_95 - .L_94)


	//   ....[0]....
.L_94:
        /*006c*/ 	.word	0x00000070


	//   ....[1]....
        /*0070*/ 	.word	0x00000c20


	//----- nvinfo : EIATTR_CRS_STACK_SIZE
	.align		4
.L_95:
        /*0074*/ 	.byte	0x04, 0x1e
        /*0076*/ 	.short	(.L_97 - .L_96)
.L_96:
        /*0078*/ 	.word	0x00000000


	//----- nvinfo : EIATTR_CBANK_PARAM_SIZE
	.align		4
.L_97:
        /*007c*/ 	.byte	0x03, 0x19
        /*007e*/ 	.short	0x0020


	//----- nvinfo : EIATTR_PARAM_CBANK
	.align		4
        /*0080*/ 	.byte	0x04, 0x0a
        /*0082*/ 	.short	(.L_99 - .L_98)
	.align		4
.L_98:
        /*0084*/ 	.word	index@(.nv.constant0.count_neighbors_z_kernel)
        /*0088*/ 	.short	0x0380
        /*008a*/ 	.short	0x0020


	//----- nvinfo : EIATTR_SW_WAR
	.align		4
.L_99:
        /*008c*/ 	.byte	0x04, 0x36
        /*008e*/ 	.short	(.L_101 - .L_100)
.L_100:
        /*0090*/ 	.word	0x00000008
.L_101:


//--------------------- .nv.info.count_neighbors_xz_kernel --------------------------
	.section	.nv.info.count_neighbors_xz_kernel,"",@"SHT_CUDA_INFO"
	.sectionflags	@""
	.align	4


	//----- nvinfo : EIATTR_CUDA_API_VERSION
	.align		4
        /*0000*/ 	.byte	0x04, 0x37
        /*0002*/ 	.short	(.L_103 - .L_102)
.L_102:
        /*0004*/ 	.word	0x00000082


	//----- nvinfo : EIATTR_KPARAM_INFO
	.align		4
.L_103:
        /*0008*/ 	.byte	0x04, 0x17
        /*000a*/ 	.short	(.L_105 - .L_104)
.L_104:
        /*000c*/ 	.word	0x00000000
        /*0010*/ 	.short	0x0005
        /*0012*/ 	.short	0x0024
        /*0014*/ 	.byte	0x00, 0xf0, 0x11, 0x00


	//----- nvinfo : EIATTR_KPARAM_INFO
	.align		4
.L_105:
        /*0018*/ 	.byte	0x04, 0x17
        /*001a*/ 	.short	(.L_107 - .L_106)
.L_106:
        /*001c*/ 	.word	0x00000000
        /*0020*/ 	.short	0x0004
        /*0022*/ 	.short	0x0020
        /*0024*/ 	.byte	0x00, 0xf0, 0x11, 0x00


	//----- nvinfo : EIATTR_KPARAM_INFO
	.align		4
.L_107:
        /*0028*/ 	.byte	0x04, 0x17
        /*002a*/ 	.short	(.L_109 - .L_108)
.L_108:
        /*002c*/ 	.word	0x00000000
        /*0030*/ 	.short	0x0003
        /*0032*/ 	.short	0x0018
        /*0034*/ 	.byte	0x00, 0xf5, 0x21, 0x00


	//----- nvinfo : EIATTR_KPARAM_INFO
	.align		4
.L_109:
        /*0038*/ 	.byte	0x04, 0x17
        /*003a*/ 	.short	(.L_111 - .L_110)
.L_110:
        /*003c*/ 	.word	0x00000000
        /*0040*/ 	.short	0x0002
        /*0042*/ 	.short	0x0010
        /*0044*/ 	.byte	0x00, 0xf5, 0x21, 0x00


	//----- nvinfo : EIATTR_KPARAM_INFO
	.align		4
.L_111:
        /*0048*/ 	.byte	0x04, 0x17
        /*004a*/ 	.short	(.L_113 - .L_112)
.L_112:
        /*004c*/ 	.word	0x00000000
        /*0050*/ 	.short	0x0001
        /*0052*/ 	.short	0x0008
        /*0054*/ 	.byte	0x00, 0xf5, 0x21, 0x00


	//----- nvinfo : EIATTR_KPARAM_INFO
	.align		4
.L_113:
        /*0058*/ 	.byte	0x04, 0x17
        /*005a*/ 	.short	(.L_115 - .L_114)
.L_114:
        /*005c*/ 	.word	0x00000000
        /*0060*/ 	.short	0x0000
        /*0062*/ 	.short	0x0000
        /*0064*/ 	.byte	0x00, 0xf5, 0x21, 0x00


	//----- nvinfo : EIATTR_SPARSE_MMA_MASK
	.align		4
.L_115:
        /*0068*/ 	.byte	0x03, 0x50
        /*006a*/ 	.short	0x0000


	//----- nvinfo : EIATTR_MAXREG_COUNT
	.align		4
        /*006c*/ 	.byte	0x03, 0x1b
        /*006e*/ 	.short	0x00ff


	//----- nvinfo : EIATTR_MERCURY_ISA_VERSION
	.align		4
        /*0070*/ 	.byte	0x03, 0x5f
        /*0072*/ 	.short	0x0101


	//----- nvinfo : EIATTR_VRC_CTA_INIT_COUNT
	.align		4
        /*0074*/ 	.byte	0x02, 0x4a
	.zero		1
	.zero		1


	//----- nvinfo : EIATTR_EXIT_INSTR_OFFSETS
	.align		4
        /*0078*/ 	.byte	0x04, 0x1c
        /*007a*/ 	.short	(.L_117 - .L_116)


	//   ....[0]....
.L_116:
        /*007c*/ 	.word	0x00000070


	//   ....[1]....
        /*0080*/ 	.word	0x00001120


	//----- nvinfo : EIATTR_CRS_STACK_SIZE
	.align		4
.L_117:
        /*0084*/ 	.byte	0x04, 0x1e
        /*0086*/ 	.short	(.L_119 - .L_118)
.L_118:
        /*0088*/ 	.word	0x00000000


	//----- nvinfo : EIATTR_CBANK_PARAM_SIZE
	.align		4
.L_119:
        /*008c*/ 	.byte	0x03, 0x19
        /*008e*/ 	.short	0x0028


	//----- nvinfo : EIATTR_PARAM_CBANK
	.align		4
        /*0090*/ 	.byte	0x04, 0x0a
        /*0092*/ 	.short	(.L_121 - .L_120)
	.align		4
.L_120:
        /*0094*/ 	.word	index@(.nv.constant0.count_neighbors_xz_kernel)
        /*0098*/ 	.short	0x0380
        /*009a*/ 	.short	0x0028


	//----- nvinfo : EIATTR_SW_WAR
	.align		4
.L_121:
        /*009c*/ 	.byte	0x04, 0x36
        /*009e*/ 	.short	(.L_123 - .L_122)
.L_122:
        /*00a0*/ 	.word	0x00000008
.L_123:


//--------------------- .nv.info.count_neighbors_y_kernel --------------------------
	.section	.nv.info.count_neighbors_y_kernel,"",@"SHT_CUDA_INFO"
	.sectionflags	@""
	.align	4


	//----- nvinfo : EIATTR_CUDA_API_VERSION
	.align		4
        /*0000*/ 	.byte	0x04, 0x37
        /*0002*/ 	.short	(.L_125 - .L_124)
.L_124:
        /*0004*/ 	.word	0x00000082


	//----- nvinfo : EIATTR_KPARAM_INFO
	.align		4
.L_125:
        /*0008*/ 	.byte	0x04, 0x17
        /*000a*/ 	.short	(.L_127 - .L_126)
.L_126:
        /*000c*/ 	.word	0x00000000
        /*0010*/ 	.short	0x0005
        /*0012*/ 	.short	0x0024
        /*0014*/ 	.byte	0x00, 0xf0, 0x11, 0x00


	//----- nvinfo : EIATTR_KPARAM_INFO
	.align		4
.L_127:
        /*0018*/ 	.byte	0x04, 0x17
        /*001a*/ 	.short	(.L_129 - .L_128)
.L_128:
        /*001c*/ 	.word	0x00000000
        /*0020*/ 	.short	0x0004
        /*0022*/ 	.short	0x0020
        /*0024*/ 	.byte	0x00, 0xf0, 0x11, 0x00


	//----- nvinfo : EIATTR_KPARAM_INFO
	.align		4
.L_129:
        /*0028*/ 	.byte	0x04, 0x17
        /*002a*/ 	.short	(.L_131 - .L_130)
.L_130:
        /*002c*/ 	.word	0x00000000
        /*0030*/ 	.short	0x0003
        /*0032*/ 	.short	0x0018
        /*0034*/ 	.byte	0x00, 0xf5, 0x21, 0x00


	//----- nvinfo : EIATTR_KPARAM_INFO
	.align		4
.L_131:
        /*0038*/ 	.byte	0x04, 0x17
        /*003a*/ 	.short	(.L_133 - .L_132)
.L_132:
        /*003c*/ 	.word	0x00000000
        /*0040*/ 	.short	0x0002
        /*0042*/ 	.short	0x0010
        /*0044*/ 	.byte	0x00, 0xf5, 0x21, 0x00


	//----- nvinfo : EIATTR_KPARAM_INFO
	.align		4
.L_133:
        /*0048*/ 	.byte	0x04, 0x17
        /*004a*/ 	.short	(.L_135 - .L_134)
.L_134:
        /*004c*/ 	.word	0x00000000
        /*0050*/ 	.short	0x0001
        /*0052*/ 	.short	0x0008
        /*0054*/ 	.byte	0x00, 0xf5, 0x21, 0x00


	//----- nvinfo : EIATTR_KPARAM_INFO
	.align		4
.L_135:
        /*0058*/ 	.byte	0x04, 0x17
        /*005a*/ 	.short	(.L_137 - .L_136)
.L_136:
        /*005c*/ 	.word	0x00000000
        /*0060*/ 	.short	0x0000
        /*0062*/ 	.short	0x0000
        /*0064*/ 	.byte	0x00, 0xf5, 0x21, 0x00


	//----- nvinfo : EIATTR_SPARSE_MMA_MASK
	.align		4
.L_137:
        /*0068*/ 	.byte	0x03, 0x50
        /*006a*/ 	.short	0x0000


	//----- nvinfo : EIATTR_MAXREG_COUNT
	.align		4
        /*006c*/ 	.byte	0x03, 0x1b
        /*006e*/ 	.short	0x00ff


	//----- nvinfo : EIATTR_MERCURY_ISA_VERSION
	.align		4
        /*0070*/ 	.byte	0x03, 0x5f
        /*0072*/ 	.short	0x0101


	//----- nvinfo : EIATTR_VRC_CTA_INIT_COUNT
	.align		4
        /*0074*/ 	.byte	0x02, 0x4a
	.zero		1
	.zero		1


	//----- nvinfo : EIATTR_EXIT_INSTR_OFFSETS
	.align		4
        /*0078*/ 	.byte	0x04, 0x1c
        /*007a*/ 	.short	(.L_139 - .L_138)


	//   ....[0]....
.L_138:
        /*007c*/ 	.word	0x00000070


	//   ....[1]....
        /*0080*/ 	.word	0x00001d00


	//----- nvinfo : EIATTR_CRS_STACK_SIZE
	.align		4
.L_139:
        /*0084*/ 	.byte	0x04, 0x1e
        /*0086*/ 	.short	(.L_141 - .L_140)
.L_140:
        /*0088*/ 	.word	0x00000000


	//----- nvinfo : EIATTR_CBANK_PARAM_SIZE
	.align		4
.L_141:
        /*008c*/ 	.byte	0x03, 0x19
        /*008e*/ 	.short	0x0028


	//----- nvinfo : EIATTR_PARAM_CBANK
	.align		4
        /*0090*/ 	.byte	0x04, 0x0a
        /*0092*/ 	.short	(.L_143 - .L_142)
	.align		4
.L_142:
        /*0094*/ 	.word	index@(.nv.constant0.count_neighbors_y_kernel)
        /*0098*/ 	.short	0x0380
        /*009a*/ 	.short	0x0028


	//----- nvinfo : EIATTR_SW_WAR
	.align		4
.L_143:
        /*009c*/ 	.byte	0x04, 0x36
        /*009e*/ 	.short	(.L_145 - .L_144)
.L_144:
        /*00a0*/ 	.word	0x00000008
.L_145:


//--------------------- .nv.info.find_kth_distance_kernel --------------------------
	.section	.nv.info.find_kth_distance_kernel,"",@"SHT_CUDA_INFO"
	.sectionflags	@""
	.align	4


	//----- nvinfo : EIATTR_CUDA_API_VERSION
	.align		4
        /*0000*/ 	.byte	0x04, 0x37
        /*0002*/ 	.short	(.L_147 - .L_146)
.L_146:
        /*0004*/ 	.word	0x00000082


	//----- nvinfo : EIATTR_KPARAM_INFO
	.align		4
.L_147:
        /*0008*/ 	.byte	0x04, 0x17
        /*000a*/ 	.short	(.L_149 - .L_148)
.L_148:
        /*000c*/ 	.word	0x00000000
        /*0010*/ 	.short	0x0003
        /*0012*/ 	.short	0x0014
        /*0014*/ 	.byte	0x00, 0xf0, 0x11, 0x00


	//----- nvinfo : EIATTR_KPARAM_INFO
	.align		4
.L_149:
        /*0018*/ 	.byte	0x04, 0x17
        /*001a*/ 	.short	(.L_151 - .L_150)
.L_150:
        /*001c*/ 	.word	0x00000000
        /*0020*/ 	.short	0x0002
        /*0022*/ 	.short	0x0010
        /*0024*/ 	.byte	0x00, 0xf0, 0x11, 0x00


	//----- nvinfo : EIATTR_KPARAM_INFO
	.align		4
.L_151:
        /*0028*/ 	.byte	0x04, 0x17
        /*002a*/ 	.short	(.L_153 - .L_152)
.L_152:
        /*002c*/ 	.word	0x00000000
        /*0030*/ 	.short	0x0001
        /*0032*/ 	.short	0x0008
        /*0034*/ 	.byte	0x00, 0xf5, 0x21, 0x00


	//----- nvinfo : EIATTR_KPARAM_INFO
	.align		4
.L_153:
        /*0038*/ 	.byte	0x04, 0x17
        /*003a*/ 	.short	(.L_155 - .L_154)
.L_154:
        /*003c*/ 	.word	0x00000000
        /*0040*/ 	.short	0x0000
        /*0042*/ 	.short	0x0000
        /*0044*/ 	.byte	0x00, 0xf5, 0x21, 0x00


	//----- nvinfo : EIATTR_SPARSE_MMA_MASK
	.align		4
.L_155:
        /*0048*/ 	.byte	0x03, 0x50
        /*004a*/ 	.short	0x0000


	//----- nvinfo : EIATTR_MAXREG_COUNT
	.align		4
        /*004c*/ 	.byte	0x03, 0x1b
        /*004e*/ 	.short	0x00ff


	//----- nvinfo : EIATTR_MERCURY_ISA_VERSION
	.align		4
        /*0050*/ 	.byte	0x03, 0x5f
        /*0052*/ 	.short	0x0101


	//----- nvinfo : EIATTR_VRC_CTA_INIT_COUNT
	.align		4
        /*0054*/ 	.byte	0x02, 0x4a
	.zero		1
	.zero		1


	//----- nvinfo : EIATTR_EXIT_INSTR_OFFSETS
	.align		4
        /*0058*/ 	.byte	0x04, 0x1c
        /*005a*/ 	.short	(.L_157 - .L_156)


	//   ....[0]....
.L_156:
        /*005c*/ 	.word	0x00000070


	//   ....[1]....
        /*0060*/ 	.word	0x00000d40


	//   ....[2]....
        /*0064*/ 	.word	0x00000d80


	//----- nvinfo : EIATTR_CBANK_PARAM_SIZE
	.align		4
.L_157:
        /*0068*/ 	.byte	0x03, 0x19
        /*006a*/ 	.short	0x0018


	//----- nvinfo : EIATTR_PARAM_CBANK
	.align		4
        /*006c*/ 	.byte	0x04, 0x0a
        /*006e*/ 	.short	(.L_159 - .L_158)
	.align		4
.L_158:
        /*0070*/ 	.word	index@(.nv.constant0.find_kth_distance_kernel)
        /*0074*/ 	.short	0x0380
        /*0076*/ 	.short	0x0018


	//----- nvinfo : EIATTR_SW_WAR
	.align		4
.L_159:
        /*0078*/ 	.byte	0x04, 0x36
        /*007a*/ 	.short	(.L_161 - .L_160)
.L_160:
        /*007c*/ 	.word	0x00000008
.L_161:


//--------------------- .nv.info.compute_distances_kernel --------------------------
	.section	.nv.info.compute_distances_kernel,"",@"SHT_CUDA_INFO"
	.sectionflags	@""
	.align	4


	//----- nvinfo : EIATTR_CUDA_API_VERSION
	.align		4
        /*0000*/ 	.byte	0x04, 0x37
        /*0002*/ 	.short	(.L_163 - .L_162)
.L_162:
        /*0004*/ 	.word	0x00000082


	//----- nvinfo : EIATTR_KPARAM_INFO
	.align		4
.L_163:
        /*0008*/ 	.byte	0x04, 0x17
        /*000a*/ 	.short	(.L_165 - .L_164)
.L_164:
        /*000c*/ 	.word	0x00000000
        /*0010*/ 	.short	0x0005
        /*0012*/ 	.short	0x0024
        /*0014*/ 	.byte	0x00, 0xf0, 0x11, 0x00


	//----- nvinfo : EIATTR_KPARAM_INFO
	.align		4
.L_165:
        /*0018*/ 	.byte	0x04, 0x17
        /*001a*/ 	.short	(.L_167 - .L_166)
.L_166:
        /*001c*/ 	.word	0x00000000
        /*0020*/ 	.short	0x0004
        /*0022*/ 	.short	0x0020
        /*0024*/ 	.byte	0x00, 0xf0, 0x11, 0x00


	//----- nvinfo : EIATTR_KPARAM_INFO
	.align		4
.L_167:
        /*0028*/ 	.byte	0x04, 0x17
        /*002a*/ 	.short	(.L_169 - .L_168)
.L_168:
        /*002c*/ 	.word	0x00000000
        /*0030*/ 	.short	0x0003
        /*0032*/ 	.short	0x0018
        /*0034*/ 	.byte	0x00, 0xf5, 0x21, 0x00


	//----- nvinfo : EIATTR_KPARAM_INFO
	.align		4
.L_169:
        /*0038*/ 	.byte	0x04, 0x17
        /*003a*/ 	.short	(.L_171 - .L_170)
.L_170:
        /*003c*/ 	.word	0x00000000
        /*0040*/ 	.short	0x0002
        /*0042*/ 	.short	0x0010
        /*0044*/ 	.byte	0x00, 0xf5, 0x21, 0x00


	//----- nvinfo : EIATTR_KPARAM_INFO
	.align		4
.L_171:
        /*0048*/ 	.byte	0x04, 0x17
        /*004a*/ 	.short	(.L_173 - .L_172)
.L_172:
        /*004c*/ 	.word	0x00000000
        /*0050*/ 	.short	0x0001
        /*0052*/ 	.short	0x0008
        /*0054*/ 	.byte	0x00, 0xf5, 0x21, 0x00


	//----- nvinfo : EIATTR_KPARAM_INFO
	.align		4
.L_173:
        /*0058*/ 	.byte	0x04, 0x17
        /*005a*/ 	.short	(.L_175 - .L_174)
.L_174:
        /*005c*/ 	.word	0x00000000
        /*0060*/ 	.short	0x0000
        /*0062*/ 	.short	0x0000
        /*0064*/ 	.byte	0x00, 0xf5, 0x21, 0x00


	//----- nvinfo : EIATTR_SPARSE_MMA_MASK
	.align		4
.L_175:
        /*0068*/ 	.byte	0x03, 0x50
        /*006a*/ 	.short	0x0000


	//----- nvinfo : EIATTR_MAXREG_COUNT
	.align		4
        /*006c*/ 	.byte	0x03, 0x1b
        /*006e*/ 	.short	0x00ff


	//----- nvinfo : EIATTR_MERCURY_ISA_VERSION
	.align		4
        /*0070*/ 	.byte	0x03, 0x5f
        /*0072*/ 	.short	0x0101


	//----- nvinfo : EIATTR_VRC_CTA_INIT_COUNT
	.align		4
        /*0074*/ 	.byte	0x02, 0x4a
	.zero		1
	.zero		1


	//----- nvinfo : EIATTR_EXIT_INSTR_OFFSETS
	.align		4
        /*0078*/ 	.byte	0x04, 0x1c
        /*007a*/ 	.short	(.L_177 - .L_176)


	//   ....[0]....
.L_176:
        /*007c*/ 	.word	0x00000080


	//   ....[1]....
        /*0080*/ 	.word	0x00001010


	//   ....[2]....
        /*0084*/ 	.word	0x00001400


	//   ....[3]....
        /*0088*/ 	.word	0x00001550


	//----- nvinfo : EIATTR_CRS_STACK_SIZE
	.align		4
.L_177:
        /*008c*/ 	.byte	0x04, 0x1e
        /*008e*/ 	.short	(.L_179 - .L_178)
.L_178:
        /*0090*/ 	.word	0x00000000


	//----- nvinfo : EIATTR_CBANK_PARAM_SIZE
	.align		4
.L_179:
        /*0094*/ 	.byte	0x03, 0x19
        /*0096*/ 	.short	0x0028


	//----- nvinfo : EIATTR_PARAM_CBANK
	.align		4
        /*0098*/ 	.byte	0x04, 0x0a
        /*009a*/ 	.short	(.L_181 - .L_180)
	.align		4
.L_180:
        /*009c*/ 	.word	index@(.nv.constant0.compute_distances_kernel)
        /*00a0*/ 	.short	0x0380
        /*00a2*/ 	.short	0x0028


	//----- nvinfo : EIATTR_SW_WAR
	.align		4
.L_181:
        /*00a4*/ 	.byte	0x04, 0x36
        /*00a6*/ 	.short	(.L_183 - .L_182)
.L_182:
        /*00a8*/ 	.word	0x00000008
.L_183:


//--------------------- .nv.callgraph             --------------------------
	.section	.nv.callgraph,"",@"SHT_CUDA_CALLGRAPH"
	.align	4
	.sectionentsize	8
	.align		4
        /*0000*/ 	.word	0x00000000
	.align		4
        /*0004*/ 	.word	0xffffffff
	.align		4
        /*0008*/ 	.word	0x00000000
	.align		4
        /*000c*/ 	.word	0xfffffffe
	.align		4
        /*0010*/ 	.word	0x00000000
	.align		4
        /*0014*/ 	.word	0xfffffffd
	.align		4
        /*0018*/ 	.word	0x00000000
	.align		4
        /*001c*/ 	.word	0xfffffffc


//--------------------- .text.reduce_sum_kernel   --------------------------
	.section	.text.reduce_sum_kernel,"ax",@progbits
	.align	128
        .global         reduce_sum_kernel
        .type           reduce_sum_kernel,@function
        .size           reduce_sum_kernel,(.L_x_155 - reduce_sum_kernel)
        .other          reduce_sum_kernel,@"STO_CUDA_ENTRY STV_DEFAULT"
reduce_sum_kernel:
.text.reduce_sum_kernel:
[----:B------:R-:W-:Y:S01]  /*0000*/  LDC R1, c[0x0][0x37c] ;  /* 0x0000df00ff017b82 */ /* 0x000fe20000000800 */
[----:B------:R-:W0:Y:S07]  /*0010*/  S2R R7, SR_TID.X ;  /* 0x0000000000077919 */ /* 0x000e2e0000002100 */
[----:B------:R-:W0:Y:S01]  /*0020*/  S2UR UR4, SR_CTAID.X ;  /* 0x00000000000479c3 */ /* 0x000e220000002500 */
[----:B------:R-:W1:Y:S01]  /*0030*/  LDCU UR5, c[0x0][0x390] ;  /* 0x00007200ff0577ac */ /* 0x000e620008000800 */
[----:B------:R-:W-:Y:S01]  /*0040*/  IMAD.MOV.U32 R4, RZ, RZ, RZ ;  /* 0x000000ffff047224 */ /* 0x000fe200078e00ff */
[----:B------:R-:W2:Y:S05]  /*0050*/  LDCU.64 UR6, c[0x0][0x358] ;  /* 0x00006b00ff0677ac */ /* 0x000eaa0008000a00 */
[----:B------:R-:W0:Y:S02]  /*0060*/  LDC R0, c[0x0][0x360] ;  /* 0x0000d800ff007b82 */ /* 0x000e240000000800 */
[----:B0-----:R-:W-:-:S05]  /*0070*/  IMAD R5, R0, UR4, R7 ;  /* 0x0000000400057c24 */ /* 0x001fca000f8e0207 */
[----:B-1----:R-:W-:-:S13]  /*0080*/  ISETP.GE.AND P0, PT, R5, UR5, PT ;  /* 0x0000000505007c0c */ /* 0x002fda000bf06270 */
[----:B------:R-:W0:Y:S02]  /*0090*/  @!P0 LDC.64 R2, c[0x0][0x380] ;  /* 0x0000e000ff028b82 */ /* 0x000e240000000a00 */
[----:B0-----:R-:W-:-:S05]  /*00a0*/  @!P0 IMAD.WIDE R2, R5, 0x4, R2 ;  /* 0x0000000405028825 */ /* 0x001fca00078e0202 */
[----:B--2---:R-:W2:Y:S01]  /*00b0*/  @!P0 LDG.E R4, desc[UR6][R2.64] ;  /* 0x0000000602048981 */ /* 0x004ea2000c1e1900 */
[----:B------:R-:W0:Y:S01]  /*00c0*/  S2UR UR5, SR_CgaCtaId ;  /* 0x00000000000579c3 */ /* 0x000e220000008800 */
[----:B------:R-:W-:Y:S01]  /*00d0*/  UMOV UR4, 0x400 ;  /* 0x0000040000047882 */ /* 0x000fe20000000000 */
[----:B------:R-:W-:Y:S02]  /*00e0*/  ISETP.GE.U32.AND P1, PT, R0, 0x2, PT ;  /* 0x000000020000780c */ /* 0x000fe40003f26070 */
[----:B------:R-:W-:Y:S01]  /*00f0*/  ISETP.NE.AND P0, PT, R7, RZ, PT ;  /* 0x000000ff0700720c */ /* 0x000fe20003f05270 */
[----:B0-----:R-:W-:-:S06]  /*0100*/  ULEA UR4, UR5, UR4, 0x18 ;  /* 0x0000000405047291 */ /* 0x001fcc000f8ec0ff */
[----:B------:R-:W-:-:S05]  /*0110*/  LEA R5, R7, UR4, 0x2 ;  /* 0x0000000407057c11 */ /* 0x000fca000f8e10ff */
[----:B--2---:R0:W-:Y:S01]  /*0120*/  STS [R5], R4 ;  /* 0x0000000405007388 */ /* 0x0041e20000000800 */
[----:B------:R-:W-:Y:S06]  /*0130*/  BAR.SYNC.DEFER_BLOCKING 0x0 ;  /* 0x0000000000007b1d */ /* 0x000fec0000010000 */
[----:B------:R-:W-:Y:S05]  /*0140*/  @!P1 BRA `(.L_x_0) ;  /* 0x00000000002c9947 */ /* 0x000fea0003800000 */
.L_x_1:
[----:B------:R-:W-:-:S04]  /*0150*/  SHF.R.U32.HI R6, RZ, 0x1, R0 ;  /* 0x00000001ff067819 */ /* 0x000fc80000011600 */
[----:B------:R-:W-:-:S13]  /*0160*/  ISETP.GE.U32.AND P1, PT, R7, R6, PT ;  /* 0x000000060700720c */ /* 0x000fda0003f26070 */
[----:B------:R-:W-:Y:S01]  /*0170*/  @!P1 IMAD R2, R6, 0x4, R5 ;  /* 0x0000000406029824 */ /* 0x000fe200078e0205 */
[----:B------:R-:W-:Y:S05]  /*0180*/  @!P1 LDS R3, [R5] ;  /* 0x0000000005039984 */ /* 0x000fea0000000800 */
[----:B------:R-:W0:Y:S02]  /*0190*/  @!P1 LDS R2, [R2] ;  /* 0x0000000002029984 */ /* 0x000e240000000800 */
[----:B0-----:R-:W-:-:S05]  /*01a0*/  @!P1 FADD R4, R2, R3 ;  /* 0x0000000302049221 */ /* 0x001fca0000000000 */
[----:B------:R1:W-:Y:S01]  /*01b0*/  @!P1 STS [R5], R4 ;  /* 0x0000000405009388 */ /* 0x0003e20000000800 */
[----:B------:R-:W-:Y:S01]  /*01c0*/  BAR.SYNC.DEFER_BLOCKING 0x0 ;  /* 0x0000000000007b1d */ /* 0x000fe20000010000 */
[----:B------:R-:W-:Y:S01]  /*01d0*/  ISETP.GT.U32.AND P1, PT, R0, 0x3, PT ;  /* 0x000000030000780c */ /* 0x000fe20003f24070 */
[----:B------:R-:W-:-:S12]  /*01e0*/  IMAD.MOV.U32 R0, RZ, RZ, R6 ;  /* 0x000000ffff007224 */ /* 0x000fd800078e0006 */
[----:B-1----:R-:W-:Y:S05]  /*01f0*/  @P1 BRA `(.L_x_1) ;  /* 0xfffffffc00d41947 */ /* 0x002fea000383ffff */
.L_x_0:
[----:B------:R-:W-:Y:S05]  /*0200*/  @P0 EXIT ;  /* 0x000000000000094d */ /* 0x000fea0003800000 */
[----:B------:R-:W1:Y:S01]  /*0210*/  S2UR UR5, SR_CgaCtaId ;  /* 0x00000000000579c3 */ /* 0x000e620000008800 */
[----:B------:R-:W-:-:S07]  /*0220*/  UMOV UR4, 0x400 ;  /* 0x0000040000047882 */ /* 0x000fce0000000000 */
[----:B------:R-:W2:Y:S01]  /*0230*/  LDC.64 R2, c[0x0][0x388] ;  /* 0x0000e200ff027b82 */ /* 0x000ea20000000a00 */
[----:B-1----:R-:W-:-:S09]  /*0240*/  ULEA UR4, UR5, UR4, 0x18 ;  /* 0x0000000405047291 */ /* 0x002fd2000f8ec0ff */
[----:B0-----:R-:W2:Y:S04]  /*0250*/  LDS R5, [UR4] ;  /* 0x00000004ff057984 */ /* 0x001ea80008000800 */
[----:B--2---:R-:W-:Y:S01]  /*0260*/  REDG.E.ADD.F32.FTZ.RN.STRONG.GPU desc[UR6][R2.64], R5 ;  /* 0x00000005020079a6 */ /* 0x004fe2000c12f306 */
[----:B------:R-:W-:Y:S05]  /*0270*/  EXIT ;  /* 0x000000000000794d */ /* 0x000fea0003800000 */
.L_x_2:
[----:B------:R-:W-:-:S00]  /*0280*/  BRA `(.L_x_2) ;  /* 0xfffffffc00fc7947 */ /* 0x000fc0000383ffff */
[----:B------:R-:W-:-:S00]  /*0290*/  NOP ;  /* 0x0000000000007918 */ /* 0x000fc00000000000 */
        /* <DEDUP_REMOVED lines=14> */
.L_x_155:


//--------------------- .text.compute_te_kernel   --------------------------
	.section	.text.compute_te_kernel,"ax",@progbits
	.align	128
        .global         compute_te_kernel
        .type           compute_te_kernel,@function
        .size           compute_te_kernel,(.L_x_154 - compute_te_kernel)
        .other          compute_te_kernel,@"STO_CUDA_ENTRY STV_DEFAULT"
compute_te_kernel:
.text.compute_te_kernel:
[----:B------:R-:W-:Y:S01]  /*0000*/  LDC R1, c[0x0][0x37c] ;  /* 0x0000df00ff017b82 */ /* 0x000fe20000000800 */
[----:B------:R-:W0:Y:S07]  /*0010*/  S2R R3, SR_TID.X ;  /* 0x0000000000037919 */ /* 0x000e2e0000002100 */
[----:B------:R-:W0:Y:S01]  /*0020*/  S2UR UR4, SR_CTAID.X ;  /* 0x00000000000479c3 */ /* 0x000e220000002500 */
[----:B------:R-:W1:Y:S07]  /*0030*/  LDCU UR5, c[0x0][0x3a0] ;  /* 0x00007400ff0577ac */ /* 0x000e6e0008000800 */
[----:B------:R-:W0:Y:S02]  /*0040*/  LDC R4, c[0x0][0x360] ;  /* 0x0000d800ff047b82 */ /* 0x000e240000000800 */
[----:B0-----:R-:W-:-:S05]  /*0050*/  IMAD R4, R4, UR4, R3 ;  /* 0x0000000404047c24 */ /* 0x001fca000f8e0203 */
[----:B-1----:R-:W-:-:S13]  /*0060*/  ISETP.GE.AND P0, PT, R4, UR5, PT ;  /* 0x0000000504007c0c */ /* 0x002fda000bf06270 */
[----:B------:R-:W-:Y:S05]  /*0070*/  @P0 EXIT ;  /* 0x000000000000094d */ /* 0x000fea0003800000 */
[----:B------:R-:W0:Y:S01]  /*0080*/  LDC.64 R6, c[0x0][0x390] ;  /* 0x0000e400ff067b82 */ /* 0x000e220000000a00 */
[----:B------:R-:W1:Y:S01]  /*0090*/  LDCU.64 UR4, c[0x0][0x358] ;  /* 0x00006b00ff0477ac */ /* 0x000e620008000a00 */
[----:B------:R-:W2:Y:S06]  /*00a0*/  LDCU UR6, c[0x0][0x3a4] ;  /* 0x00007480ff0677ac */ /* 0x000eac0008000800 */
[----:B------:R-:W3:Y:S08]  /*00b0*/  LDC.64 R2, c[0x0][0x380] ;  /* 0x0000e000ff027b82 */ /* 0x000ef00000000a00 */
[----:B------:R-:W4:Y:S01]  /*00c0*/  LDC.64 R12, c[0x0][0x388] ;  /* 0x0000e200ff0c7b82 */ /* 0x000f220000000a00 */
[----:B0-----:R-:W-:-:S06]  /*00d0*/  IMAD.WIDE R6, R4, 0x4, R6 ;  /* 0x0000000404067825 */ /* 0x001fcc00078e0206 */
[----:B-1----:R0:W5:Y:S01]  /*00e0*/  LDG.E R6, desc[UR4][R6.64] ;  /* 0x0000000406067981 */ /* 0x002162000c1e1900 */
[----:B---3--:R-:W-:-:S05]  /*00f0*/  IMAD.WIDE R2, R4, 0x4, R2 ;  /* 0x0000000404027825 */ /* 0x008fca00078e0202 */
[----:B------:R0:W5:Y:S01]  /*0100*/  LDG.E R9, desc[UR4][R2.64] ;  /* 0x0000000402097981 */ /* 0x000162000c1e1900 */
[----:B----4-:R-:W-:-:S05]  /*0110*/  IMAD.WIDE R12, R4, 0x4, R12 ;  /* 0x00000004040c7825 */ /* 0x010fca00078e020c */
[----:B------:R0:W5:Y:S01]  /*0120*/  LDG.E R5, desc[UR4][R12.64] ;  /* 0x000000040c057981 */ /* 0x000162000c1e1900 */
[----:B--2---:R-:W-:Y:S01]  /*0130*/  UISETP.GE.AND UP0, UPT, UR6, 0x1, UPT ;  /* 0x000000010600788c */ /* 0x004fe2000bf06270 */
[----:B------:R-:W-:-:S08]  /*0140*/  MOV R11, 0xff800000 ;  /* 0xff800000000b7802 */ /* 0x000fd00000000f00 */
[----:B0-----:R-:W-:Y:S05]  /*0150*/  BRA.U !UP0, `(.L_x_3) ;  /* 0x00000009080c7547 */ /* 0x001fea000b800000 */
[----:B------:R-:W-:Y:S02]  /*0160*/  UISETP.GT.U32.AND UP0, UPT, UR6, 0xa, UPT ;  /* 0x0000000a0600788c */ /* 0x000fe4000bf04070 */
[----:B------:R-:W-:-:S07]  /*0170*/  I2FP.F32.S32 R10, UR6 ;  /* 0x00000006000a7c45 */ /* 0x000fce0008201400 */
[----:B------:R-:W-:Y:S05]  /*0180*/  BRA.U UP0, `(.L_x_4) ;  /* 0x0000000100e87547 */ /* 0x000fea000b800000 */
[----:B------:R-:W-:Y:S01]  /*0190*/  UISETP.NE.AND UP0, UPT, UR6, 0xa, UPT ;  /* 0x0000000a0600788c */ /* 0x000fe2000bf05270 */
[----:B------:R-:W-:-:S08]  /*01a0*/  HFMA2 R11, -RZ, RZ, -1.7685546875, -4.40625 ;  /* 0xbf13c468ff0b7431 */ /* 0x000fd000000001ff */
[----:B------:R-:W-:Y:S05]  /*01b0*/  BRA.U !UP0, `(.L_x_5) ;  /* 0x0000000108407547 */ /* 0x000fea000b800000 */
[----:B------:R-:W-:-:S07]  /*01c0*/  MOV R11, 0xbf13c468 ;  /* 0xbf13c468000b7802 */ /* 0x000fce0000000f00 */
.L_x_8:
[----:B------:R-:W-:-:S04]  /*01d0*/  IADD3 R0, PT, PT, R10, 0x1800000, RZ ;  /* 0x018000000a007810 */ /* 0x000fc80007ffe0ff */
[----:B------:R-:W-:-:S04]  /*01e0*/  LOP3.LUT R0, R0, 0x7f800000, RZ, 0xc0, !PT ;  /* 0x7f80000000007812 */ /* 0x000fc800078ec0ff */
[----:B------:R-:W-:-:S13]  /*01f0*/  ISETP.GT.U32.AND P0, PT, R0, 0x1ffffff, PT ;  /* 0x01ffffff0000780c */ /* 0x000fda0003f04070 */
[----:B------:R-:W-:Y:S05]  /*0200*/  @P0 BRA `(.L_x_6) ;  /* 0x00000000000c0947 */ /* 0x000fea0003800000 */
[----:B------:R-:W-:-:S07]  /*0210*/  MOV R2, 0x230 ;  /* 0x0000023000027802 */ /* 0x000fce0000000f00 */
[----:B-----5:R-:W-:Y:S05]  /*0220*/  CALL.REL.NOINC `($__internal_0_$__cuda_sm20_rcp_rn_f32_slowpath) ;  /* 0x0000002400047944 */ /* 0x020fea0003c00000 */
[----:B------:R-:W-:Y:S05]  /*0230*/  BRA `(.L_x_7) ;  /* 0x0000000000107947 */ /* 0x000fea0003800000 */
.L_x_6:
[----:B------:R-:W0:Y:S02]  /*0240*/  MUFU.RCP R3, R10 ;  /* 0x0000000a00037308 */ /* 0x000e240000001000 */
[----:B0-----:R-:W-:-:S04]  /*0250*/  FFMA R0, R3, R10, -1 ;  /* 0xbf80000003007423 */ /* 0x001fc8000000000a */
[----:B------:R-:W-:-:S04]  /*0260*/  FADD.FTZ R0, -R0, -RZ ;  /* 0x800000ff00007221 */ /* 0x000fc80000010100 */
[----:B------:R-:W-:-:S07]  /*0270*/  FFMA R0, R3, R0, R3 ;  /* 0x0000000003007223 */ /* 0x000fce0000000003 */
.L_x_7:
[----:B------:R-:W-:Y:S01]  /*0280*/  FADD R10, R10, 1 ;  /* 0x3f8000000a0a7421 */ /* 0x000fe20000000000 */
[----:B------:R-:W-:-:S04]  /*0290*/  FADD R11, -R0, R11 ;  /* 0x0000000b000b7221 */ /* 0x000fc80000000100 */
[----:B------:R-:W-:-:S13]  /*02a0*/  FSETP.GEU.AND P0, PT, R10, 10, PT ;  /* 0x412000000a00780b */ /* 0x000fda0003f0e000 */
[----:B------:R-:W-:Y:S05]  /*02b0*/  @!P0 BRA `(.L_x_8) ;  /* 0xfffffffc00c48947 */ /* 0x000fea000383ffff */
.L_x_5:
[----:B------:R-:W-:Y:S01]  /*02c0*/  IADD3 R0, PT, PT, R10, -0x3f2aaaab, RZ ;  /* 0xc0d555550a007810 */ /* 0x000fe20007ffe0ff */
[----:B------:R-:W0:Y:S01]  /*02d0*/  MUFU.RCP R13, R10 ;  /* 0x0000000a000d7308 */ /* 0x000e220000001000 */
[----:B------:R-:W-:Y:S01]  /*02e0*/  MOV R2, 0x3e055027 ;  /* 0x3e05502700027802 */ /* 0x000fe20000000f00 */
[----:B------:R-:W-:Y:S01]  /*02f0*/  UMOV UR6, 0x3f000000 ;  /* 0x3f00000000067882 */ /* 0x000fe20000000000 */
[----:B------:R-:W-:Y:S02]  /*0300*/  LOP3.LUT R3, R0, 0xff800000, RZ, 0xc0, !PT ;  /* 0xff80000000037812 */ /* 0x000fe400078ec0ff */
[----:B------:R-:W-:Y:S02]  /*0310*/  MOV R15, UR6 ;  /* 0x00000006000f7c02 */ /* 0x000fe40008000f00 */
[----:B------:R-:W-:Y:S02]  /*0320*/  IADD3 R0, PT, PT, -R3, R10, RZ ;  /* 0x0000000a03007210 */ /* 0x000fe40007ffe1ff */
[----:B------:R-:W-:Y:S01]  /*0330*/  ISETP.GT.U32.AND P0, PT, R10, 0x7f7fffff, PT ;  /* 0x7f7fffff0a00780c */ /* 0x000fe20003f04070 */
[----:B------:R-:W1:Y:S02]  /*0340*/  FCHK P1, -R15, R10 ;  /* 0x0000000a0f007302 */ /* 0x000e640000020100 */
[----:B------:R-:W-:-:S04]  /*0350*/  FADD R7, R0, -1 ;  /* 0xbf80000000077421 */ /* 0x000fc80000000000 */
[----:B------:R-:W-:Y:S01]  /*0360*/  FFMA R0, R7, -R2, 0.14084610342979431152 ;  /* 0x3e1039f607007423 */ /* 0x000fe20000000802 */
[----:B0-----:R-:W-:-:S03]  /*0370*/  FFMA R12, R13, -R10, 1 ;  /* 0x3f8000000d0c7423 */ /* 0x001fc6000000080a */
[----:B------:R-:W-:-:S04]  /*0380*/  FFMA R0, R7, R0, -0.12148627638816833496 ;  /* 0xbdf8cdcc07007423 */ /* 0x000fc80000000000 */
[----:B------:R-:W-:-:S04]  /*0390*/  FFMA R0, R7, R0, 0.13980610668659210205 ;  /* 0x3e0f295507007423 */ /* 0x000fc80000000000 */
[----:B------:R-:W-:-:S04]  /*03a0*/  FFMA R0, R7, R0, -0.16684235632419586182 ;  /* 0xbe2ad8b907007423 */ /* 0x000fc80000000000 */
[----:B------:R-:W-:-:S04]  /*03b0*/  FFMA R0, R7, R0, 0.20012299716472625732 ;  /* 0x3e4ced0b07007423 */ /* 0x000fc80000000000 */
[----:B------:R-:W-:-:S04]  /*03c0*/  FFMA R0, R7, R0, -0.24999669194221496582 ;  /* 0xbe7fff2207007423 */ /* 0x000fc80000000000 */
[----:B------:R-:W-:-:S04]  /*03d0*/  FFMA R0, R7, R0, 0.33333182334899902344 ;  /* 0x3eaaaa7807007423 */ /* 0x000fc80000000000 */
[----:B------:R-:W-:Y:S01]  /*03e0*/  FFMA R2, R7, R0, -0.5 ;  /* 0xbf00000007027423 */ /* 0x000fe20000000000 */
[----:B------:R-:W-:-:S03]  /*03f0*/  I2FP.F32.S32 R0, R3 ;  /* 0x0000000300007245 */ /* 0x000fc60000201400 */
[----:B------:R-:W-:Y:S01]  /*0400*/  FMUL R8, R7, R2 ;  /* 0x0000000207087220 */ /* 0x000fe20000400000 */
[----:B------:R-:W-:Y:S01]  /*0410*/  FFMA R2, R13, R12, R13 ;  /* 0x0000000c0d027223 */ /* 0x000fe2000000000d */
[----:B------:R-:W-:Y:S01]  /*0420*/  FFMA R0, R0, 1.1920928955078125e-07, RZ ;  /* 0x3400000000007823 */ /* 0x000fe200000000ff */
[----:B------:R-:W-:Y:S01]  /*0430*/  MOV R13, 0x7f800000 ;  /* 0x7f800000000d7802 */ /* 0x000fe20000000f00 */
[----:B------:R-:W-:Y:S01]  /*0440*/  FFMA R7, R7, R8, R7 ;  /* 0x0000000807077223 */ /* 0x000fe20000000007 */
[----:B------:R-:W-:-:S03]  /*0450*/  FFMA R3, R2, -0.5, RZ ;  /* 0xbf00000002037823 */ /* 0x000fc600000000ff */
[----:B------:R-:W-:Y:S01]  /*0460*/  FFMA R0, R0, 0.69314718246459960938, R7 ;  /* 0x3f31721800007823 */ /* 0x000fe20000000007 */
[----:B------:R-:W-:Y:S01]  /*0470*/  FFMA R7, R3, -R10, -0.5 ;  /* 0xbf00000003077423 */ /* 0x000fe2000000080a */
[----:B------:R-:W-:-:S03]  /*0480*/  @P0 FFMA R0, R10, R13, +INF ;  /* 0x7f8000000a000423 */ /* 0x000fc6000000000d */
[----:B------:R-:W-:Y:S01]  /*0490*/  FFMA R2, R2, R7, R3 ;  /* 0x0000000702027223 */ /* 0x000fe20000000003 */
[----:B------:R-:W-:Y:S01]  /*04a0*/  FADD R11, R0, R11 ;  /* 0x0000000b000b7221 */ /* 0x000fe20000000000 */
[----:B-1----:R-:W-:Y:S06]  /*04b0*/  @!P1 BRA `(.L_x_9) ;  /* 0x0000000000149947 */ /* 0x002fec0003800000 */
[----:B------:R-:W-:Y:S01]  /*04c0*/  HFMA2 R0, -RZ, RZ, -1.75, 0 ;  /* 0xbf000000ff007431 */ /* 0x000fe200000001ff */
[----:B------:R-:W-:Y:S02]  /*04d0*/  MOV R3, R10 ;  /* 0x0000000a00037202 */ /* 0x000fe40000000f00 */
[----:B------:R-:W-:-:S07]  /*04e0*/  MOV R2, 0x500 ;  /* 0x0000050000027802 */ /* 0x000fce0000000f00 */
[----:B-----5:R-:W-:Y:S05]  /*04f0*/  CALL.REL.NOINC `($__internal_1_$__cuda_sm3x_div_rn_noftz_f32_slowpath) ;  /* 0x0000002400247944 */ /* 0x020fea0003c00000 */
[----:B------:R-:W-:-:S07]  /*0500*/  MOV R2, R0 ;  /* 0x0000000000027202 */ /* 0x000fce0000000f00 */
.L_x_9:
[----:B------:R-:W-:Y:S01]  /*0510*/  FADD R11, R11, R2 ;  /* 0x000000020b0b7221 */ /* 0x000fe20000000000 */
[----:B------:R-:W-:Y:S06]  /*0520*/  BRA `(.L_x_3) ;  /* 0x0000000400187947 */ /* 0x000fec0003800000 */
.L_x_4:
[----:B------:R-:W-:Y:S01]  /*0530*/  IADD3 R0, PT, PT, R10, -0x3f2aaaab, RZ ;  /* 0xc0d555550a007810 */ /* 0x000fe20007ffe0ff */
[----:B------:R-:W-:Y:S01]  /*0540*/  HFMA2 R2, -RZ, RZ, 1.5048828125, 33.21875 ;  /* 0x3e055027ff027431 */ /* 0x000fe200000001ff */
[----:B------:R-:W0:Y:S01]  /*0550*/  MUFU.RCP R11, R10 ;  /* 0x0000000a000b7308 */ /* 0x000e220000001000 */
[----:B------:R-:W-:Y:S01]  /*0560*/  UMOV UR6, 0x3f000000 ;  /* 0x3f00000000067882 */ /* 0x000fe20000000000 */
[----:B------:R-:W-:Y:S02]  /*0570*/  LOP3.LUT R3, R0, 0xff800000, RZ, 0xc0, !PT ;  /* 0xff80000000037812 */ /* 0x000fe400078ec0ff */
[----:B------:R-:W-:Y:S02]  /*0580*/  MOV R15, UR6 ;  /* 0x00000006000f7c02 */ /* 0x000fe40008000f00 */
[C---:B------:R-:W-:Y:S02]  /*0590*/  IADD3 R0, PT, PT, R10.reuse, -R3, RZ ;  /* 0x800000030a007210 */ /* 0x040fe40007ffe0ff */
[----:B------:R-:W1:Y:S01]  /*05a0*/  FCHK P1, -R15, R10 ;  /* 0x0000000a0f007302 */ /* 0x000e620000020100 */
[----:B------:R-:W-:-:S02]  /*05b0*/  ISETP.GT.U32.AND P0, PT, R10, 0x7f7fffff, PT ;  /* 0x7f7fffff0a00780c */ /* 0x000fc40003f04070 */
[----:B------:R-:W-:Y:S01]  /*05c0*/  FADD R7, R0, -1 ;  /* 0xbf80000000077421 */ /* 0x000fe20000000000 */
[----:B------:R-:W-:-:S03]  /*05d0*/  MOV R13, 0x7f800000 ;  /* 0x7f800000000d7802 */ /* 0x000fc60000000f00 */
[----:B------:R-:W-:Y:S01]  /*05e0*/  FFMA R0, R7, -R2, 0.14084610342979431152 ;  /* 0x3e1039f607007423 */ /* 0x000fe20000000802 */
[----:B0-----:R-:W-:-:S03]  /*05f0*/  FFMA R2, -R10, R11, 1 ;  /* 0x3f8000000a027423 */ /* 0x001fc6000000010b */
[----:B------:R-:W-:Y:S01]  /*0600*/  FFMA R0, R7, R0, -0.12148627638816833496 ;  /* 0xbdf8cdcc07007423 */ /* 0x000fe20000000000 */
[----:B------:R-:W-:-:S03]  /*0610*/  FFMA R2, R11, R2, R11 ;  /* 0x000000020b027223 */ /* 0x000fc6000000000b */
[----:B------:R-:W-:-:S04]  /*0620*/  FFMA R0, R7, R0, 0.13980610668659210205 ;  /* 0x3e0f295507007423 */ /* 0x000fc80000000000 */
[----:B------:R-:W-:-:S04]  /*0630*/  FFMA R0, R7, R0, -0.16684235632419586182 ;  /* 0xbe2ad8b907007423 */ /* 0x000fc80000000000 */
[----:B------:R-:W-:-:S04]  /*0640*/  FFMA R0, R7, R0, 0.20012299716472625732 ;  /* 0x3e4ced0b07007423 */ /* 0x000fc80000000000 */
[----:B------:R-:W-:-:S04]  /*0650*/  FFMA R0, R7, R0, -0.24999669194221496582 ;  /* 0xbe7fff2207007423 */ /* 0x000fc80000000000 */
[----:B------:R-:W-:-:S04]  /*0660*/  FFMA R0, R7, R0, 0.33333182334899902344 ;  /* 0x3eaaaa7807007423 */ /* 0x000fc80000000000 */
[----:B------:R-:W-:-:S04]  /*0670*/  FFMA R0, R7, R0, -0.5 ;  /* 0xbf00000007007423 */ /* 0x000fc80000000000 */
[C---:B------:R-:W-:Y:S01]  /*0680*/  FMUL R8, R7.reuse, R0 ;  /* 0x0000000007087220 */ /* 0x040fe20000400000 */
[----:B------:R-:W-:Y:S01]  /*0690*/  I2FP.F32.S32 R0, R3 ;  /* 0x0000000300007245 */ /* 0x000fe20000201400 */
[----:B------:R-:W-:Y:S02]  /*06a0*/  FFMA R3, R2, -0.5, RZ ;  /* 0xbf00000002037823 */ /* 0x000fe400000000ff */
[----:B------:R-:W-:Y:S02]  /*06b0*/  FFMA R7, R7, R8, R7 ;  /* 0x0000000807077223 */ /* 0x000fe40000000007 */
[----:B------:R-:W-:Y:S01]  /*06c0*/  FFMA R0, R0, 1.1920928955078125e-07, RZ ;  /* 0x3400000000007823 */ /* 0x000fe200000000ff */
[----:B------:R-:W-:-:S03]  /*06d0*/  FFMA R8, -R10, R3, -0.5 ;  /* 0xbf0000000a087423 */ /* 0x000fc60000000103 */
[----:B------:R-:W-:Y:S01]  /*06e0*/  FFMA R11, R0, 0.69314718246459960938, R7 ;  /* 0x3f317218000b7823 */ /* 0x000fe20000000007 */
[----:B------:R-:W-:Y:S01]  /*06f0*/  FFMA R2, R2, R8, R3 ;  /* 0x0000000802027223 */ /* 0x000fe20000000003 */
[----:B------:R-:W-:Y:S01]  /*0700*/  @P0 FFMA R11, R10, R13, +INF ;  /* 0x7f8000000a0b0423 */ /* 0x000fe2000000000d */
[----:B-1----:R-:W-:Y:S06]  /*0710*/  @!P1 BRA `(.L_x_10) ;  /* 0x0000000000149947 */ /* 0x002fec0003800000 */
[----:B------:R-:W-:Y:S02]  /*0720*/  MOV R0, 0xbf000000 ;  /* 0xbf00000000007802 */ /* 0x000fe40000000f00 */
[----:B------:R-:W-:Y:S02]  /*0730*/  MOV R3, R10 ;  /* 0x0000000a00037202 */ /* 0x000fe40000000f00 */
[----:B------:R-:W-:-:S07]  /*0740*/  MOV R2, 0x760 ;  /* 0x0000076000027802 */ /* 0x000fce0000000f00 */
[----:B-----5:R-:W-:Y:S05]  /*0750*/  CALL.REL.NOINC `($__internal_1_$__cuda_sm3x_div_rn_noftz_f32_slowpath) ;  /* 0x00000020008c7944 */ /* 0x020fea0003c00000 */
[----:B------:R-:W-:-:S07]  /*0760*/  MOV R2, R0 ;  /* 0x0000000000027202 */ /* 0x000fce0000000f00 */
.L_x_10:
[C---:B------:R-:W-:Y:S01]  /*0770*/  FMUL R3, R10.reuse, 12 ;  /* 0x414000000a037820 */ /* 0x040fe20000400000 */
[----:B------:R-:W-:Y:S01]  /*0780*/  UMOV UR6, 0x3f800000 ;  /* 0x3f80000000067882 */ /* 0x000fe20000000000 */
[----:B------:R-:W-:Y:S01]  /*0790*/  FADD R11, R11, R2 ;  /* 0x000000020b0b7221 */ /* 0x000fe20000000000 */
[----:B------:R-:W-:Y:S01]  /*07a0*/  MOV R12, UR6 ;  /* 0x00000006000c7c02 */ /* 0x000fe20008000f00 */
[----:B------:R-:W-:-:S04]  /*07b0*/  FMUL R7, R10, R3 ;  /* 0x000000030a077220 */ /* 0x000fc80000400000 */
[----:B------:R-:W0:Y:S08]  /*07c0*/  MUFU.RCP R0, R7 ;  /* 0x0000000700007308 */ /* 0x000e300000001000 */
[----:B------:R-:W1:Y:S01]  /*07d0*/  FCHK P0, -R12, R7 ;  /* 0x000000070c007302 */ /* 0x000e620000000100 */
[----:B0-----:R-:W-:-:S04]  /*07e0*/  FFMA R3, -R7, R0, 1 ;  /* 0x3f80000007037423 */ /* 0x001fc80000000100 */
[----:B------:R-:W-:-:S04]  /*07f0*/  FFMA R0, R0, R3, R0 ;  /* 0x0000000300007223 */ /* 0x000fc80000000000 */
[----:B------:R-:W-:-:S04]  /*0800*/  FFMA R3, R0, -1, RZ ;  /* 0xbf80000000037823 */ /* 0x000fc800000000ff */
[----:B------:R-:W-:-:S04]  /*0810*/  FFMA R8, -R7, R3, -1 ;  /* 0xbf80000007087423 */ /* 0x000fc80000000103 */
[----:B------:R-:W-:Y:S01]  /*0820*/  FFMA R0, R0, R8, R3 ;  /* 0x0000000800007223 */ /* 0x000fe20000000003 */
[----:B-1----:R-:W-:Y:S06]  /*0830*/  @!P0 BRA `(.L_x_11) ;  /* 0x0000000000108947 */ /* 0x002fec0003800000 */
[----:B------:R-:W-:Y:S01]  /*0840*/  HFMA2 R0, -RZ, RZ, -1.875, 0 ;  /* 0xbf800000ff007431 */ /* 0x000fe200000001ff */
[----:B------:R-:W-:Y:S02]  /*0850*/  MOV R3, R7 ;  /* 0x0000000700037202 */ /* 0x000fe40000000f00 */
[----:B------:R-:W-:-:S07]  /*0860*/  MOV R2, 0x880 ;  /* 0x0000088000027802 */ /* 0x000fce0000000f00 */
[----:B-----5:R-:W-:Y:S05]  /*0870*/  CALL.REL.NOINC `($__internal_1_$__cuda_sm3x_div_rn_noftz_f32_slowpath) ;  /* 0x0000002000447944 */ /* 0x020fea0003c00000 */
.L_x_11:
[----:B------:R-:W-:Y:S01]  /*0880*/  FMUL R3, R10, 120 ;  /* 0x42f000000a037820 */ /* 0x000fe20000400000 */
[----:B------:R-:W-:-:S03]  /*0890*/  FADD R11, R11, R0 ;  /* 0x000000000b0b7221 */ /* 0x000fc60000000000 */
[----:B------:R-:W-:-:S04]  /*08a0*/  FMUL R3, R10, R3 ;  /* 0x000000030a037220 */ /* 0x000fc80000400000 */
[----:B------:R-:W-:-:S04]  /*08b0*/  FMUL R3, R10, R3 ;  /* 0x000000030a037220 */ /* 0x000fc80000400000 */
[----:B------:R-:W-:-:S05]  /*08c0*/  FMUL R10, R10, R3 ;  /* 0x000000030a0a7220 */ /* 0x000fca0000400000 */
[----:B------:R-:W-:-:S04]  /*08d0*/  IADD3 R2, PT, PT, R10, 0x1800000, RZ ;  /* 0x018000000a027810 */ /* 0x000fc80007ffe0ff */
[----:B------:R-:W-:-:S04]  /*08e0*/  LOP3.LUT R2, R2, 0x7f800000, RZ, 0xc0, !PT ;  /* 0x7f80000002027812 */ /* 0x000fc800078ec0ff */
[----:B------:R-:W-:-:S13]  /*08f0*/  ISETP.GT.U32.AND P0, PT, R2, 0x1ffffff, PT ;  /* 0x01ffffff0200780c */ /* 0x000fda0003f04070 */
[----:B------:R-:W-:Y:S05]  /*0900*/  @P0 BRA `(.L_x_12) ;  /* 0x00000000000c0947 */ /* 0x000fea0003800000 */
[----:B------:R-:W-:-:S07]  /*0910*/  MOV R2, 0x930 ;  /* 0x0000093000027802 */ /* 0x000fce0000000f00 */
[----:B-----5:R-:W-:Y:S05]  /*0920*/  CALL.REL.NOINC `($__internal_0_$__cuda_sm20_rcp_rn_f32_slowpath) ;  /* 0x0000001c00447944 */ /* 0x020fea0003c00000 */
[----:B------:R-:W-:Y:S05]  /*0930*/  BRA `(.L_x_13) ;  /* 0x0000000000107947 */ /* 0x000fea0003800000 */
.L_x_12:
[----:B------:R-:W0:Y:S02]  /*0940*/  MUFU.RCP R0, R10 ;  /* 0x0000000a00007308 */ /* 0x000e240000001000 */
[----:B0-----:R-:W-:-:S04]  /*0950*/  FFMA R2, R10, R0, -1 ;  /* 0xbf8000000a027423 */ /* 0x001fc80000000000 */
[----:B------:R-:W-:-:S04]  /*0960*/  FADD.FTZ R3, -R2, -RZ ;  /* 0x800000ff02037221 */ /* 0x000fc80000010100 */
[----:B------:R-:W-:-:S07]  /*0970*/  FFMA R0, R0, R3, R0 ;  /* 0x0000000300007223 */ /* 0x000fce0000000000 */
.L_x_13:
[----:B------:R-:W-:-:S07]  /*0980*/  FADD R11, R11, R0 ;  /* 0x000000000b0b7221 */ /* 0x000fce0000000000 */
.L_x_3:
[----:B-----5:R-:W-:Y:S01]  /*0990*/  ISETP.GE.AND P0, PT, R9, RZ, PT ;  /* 0x000000ff0900720c */ /* 0x020fe20003f06270 */
[----:B------:R-:W-:Y:S01]  /*09a0*/  BSSY.RECONVERGENT B2, `(.L_x_14) ;  /* 0x0000093000027945 */ /* 0x000fe20003800200 */
[----:B------:R-:W-:-:S11]  /*09b0*/  MOV R0, 0xff800000 ;  /* 0xff80000000007802 */ /* 0x000fd60000000f00 */
[----:B------:R-:W-:Y:S05]  /*09c0*/  @!P0 BRA `(.L_x_15) ;  /* 0x0000000800408947 */ /* 0x000fea0003800000 */
[C---:B------:R-:W-:Y:S02]  /*09d0*/  ISETP.GT.U32.AND P0, PT, R9.reuse, 0x9, PT ;  /* 0x000000090900780c */ /* 0x040fe40003f04070 */
[----:B------:R-:W-:-:S04]  /*09e0*/  IADD3 R10, PT, PT, R9, 0x1, RZ ;  /* 0x00000001090a7810 */ /* 0x000fc80007ffe0ff */
[----:B------:R-:W-:-:S07]  /*09f0*/  I2FP.F32.S32 R10, R10 ;  /* 0x0000000a000a7245 */ /* 0x000fce0000201400 */
[----:B------:R-:W-:Y:S05]  /*0a00*/  @P0 BRA `(.L_x_16) ;  /* 0x0000000400000947 */ /* 0x000fea0003800000 */
[----:B------:R-:W-:Y:S01]  /*0a10*/  ISETP.NE.AND P0, PT, R9, 0x9, PT ;  /* 0x000000090900780c */ /* 0x000fe20003f05270 */
[----:B------:R-:W-:Y:S01]  /*0a20*/  BSSY.RECONVERGENT B1, `(.L_x_17) ;  /* 0x0000015000017945 */ /* 0x000fe20003800200 */
[----:B------:R-:W-:-:S11]  /*0a30*/  HFMA2 R9, -RZ, RZ, -1.7685546875, -4.40625 ;  /* 0xbf13c468ff097431 */ /* 0x000fd600000001ff */
[----:B------:R-:W-:Y:S05]  /*0a40*/  @!P0 BRA `(.L_x_18) ;  /* 0x0000000000488947 */ /* 0x000fea0003800000 */
[----:B------:R-:W-:-:S07]  /*0a50*/  MOV R9, 0xbf13c468 ;  /* 0xbf13c46800097802 */ /* 0x000fce0000000f00 */
.L_x_22:
[----:B------:R-:W-:Y:S01]  /*0a60*/  IADD3 R0, PT, PT, R10, 0x1800000, RZ ;  /* 0x018000000a007810 */ /* 0x000fe20007ffe0ff */
[----:B------:R-:W-:Y:S03]  /*0a70*/  BSSY.RECONVERGENT B3, `(.L_x_19) ;  /* 0x000000b000037945 */ /* 0x000fe60003800200 */
[----:B------:R-:W-:-:S04]  /*0a80*/  LOP3.LUT R0, R0, 0x7f800000, RZ, 0xc0, !PT ;  /* 0x7f80000000007812 */ /* 0x000fc800078ec0ff */
[----:B------:R-:W-:-:S13]  /*0a90*/  ISETP.GT.U32.AND P0, PT, R0, 0x1ffffff, PT ;  /* 0x01ffffff0000780c */ /* 0x000fda0003f04070 */
[----:B------:R-:W-:Y:S05]  /*0aa0*/  @P0 BRA `(.L_x_20) ;  /* 0x00000000000c0947 */ /* 0x000fea0003800000 */
[----:B------:R-:W-:-:S07]  /*0ab0*/  MOV R2, 0xad0 ;  /* 0x00000ad000027802 */ /* 0x000fce0000000f00 */
[----:B------:R-:W-:Y:S05]  /*0ac0*/  CALL.REL.NOINC `($__internal_0_$__cuda_sm20_rcp_rn_f32_slowpath) ;  /* 0x0000001800dc7944 */ /* 0x000fea0003c00000 */
[----:B------:R-:W-:Y:S05]  /*0ad0*/  BRA `(.L_x_21) ;  /* 0x0000000000107947 */ /* 0x000fea0003800000 */
.L_x_20:
[----:B------:R-:W0:Y:S02]  /*0ae0*/  MUFU.RCP R3, R10 ;  /* 0x0000000a00037308 */ /* 0x000e240000001000 */
[----:B0-----:R-:W-:-:S04]  /*0af0*/  FFMA R0, R3, R10, -1 ;  /* 0xbf80000003007423 */ /* 0x001fc8000000000a */
[----:B------:R-:W-:-:S04]  /*0b00*/  FADD.FTZ R0, -R0, -RZ ;  /* 0x800000ff00007221 */ /* 0x000fc80000010100 */
[----:B------:R-:W-:-:S07]  /*0b10*/  FFMA R0, R3, R0, R3 ;  /* 0x0000000003007223 */ /* 0x000fce0000000003 */
.L_x_21:
[----:B------:R-:W-:Y:S05]  /*0b20*/  BSYNC.RECONVERGENT B3 ;  /* 0x0000000000037941 */ /* 0x000fea0003800200 */
.L_x_19:
[----:B------:R-:W-:Y:S01]  /*0b30*/  FADD R10, R10, 1 ;  /* 0x3f8000000a0a7421 */ /* 0x000fe20000000000 */
[----:B------:R-:W-:-:S04]  /*0b40*/  FADD R9, -R0, R9 ;  /* 0x0000000900097221 */ /* 0x000fc80000000100 */
[----:B------:R-:W-:-:S13]  /*0b50*/  FSETP.GEU.AND P0, PT, R10, 10, PT ;  /* 0x412000000a00780b */ /* 0x000fda0003f0e000 */
[----:B------:R-:W-:Y:S05]  /*0b60*/  @!P0 BRA `(.L_x_22) ;  /* 0xfffffffc00bc8947 */ /* 0x000fea000383ffff */
.L_x_18:
[----:B------:R-:W-:Y:S05]  /*0b70*/  BSYNC.RECONVERGENT B1 ;  /* 0x0000000000017941 */ /* 0x000fea0003800200 */
.L_x_17:
[----:B------:R-:W-:Y:S01]  /*0b80*/  IADD3 R0, PT, PT, R10, -0x3f2aaaab, RZ ;  /* 0xc0d555550a007810 */ /* 0x000fe20007ffe0ff */
[----:B------:R-:W0:Y:S01]  /*0b90*/  MUFU.RCP R13, R10 ;  /* 0x0000000a000d7308 */ /* 0x000e220000001000 */
[----:B------:R-:W-:Y:S01]  /*0ba0*/  MOV R2, 0x3e055027 ;  /* 0x3e05502700027802 */ /* 0x000fe20000000f00 */
[----:B------:R-:W-:Y:S01]  /*0bb0*/  UMOV UR6, 0x3f000000 ;  /* 0x3f00000000067882 */ /* 0x000fe20000000000 */
[----:B------:R-:W-:Y:S01]  /*0bc0*/  LOP3.LUT R3, R0, 0xff800000, RZ, 0xc0, !PT ;  /* 0xff80000000037812 */ /* 0x000fe200078ec0ff */
[----:B------:R-:W-:Y:S01]  /*0bd0*/  BSSY.RECONVERGENT B3, `(.L_x_23) ;  /* 0x0000021000037945 */ /* 0x000fe20003800200 */
        /* <DEDUP_REMOVED lines=30> */
[----:B------:R-:W-:Y:S05]  /*0dc0*/  CALL.REL.NOINC `($__internal_1_$__cuda_sm3x_div_rn_noftz_f32_slowpath) ;  /* 0x0000001800f07944 */ /* 0x000fea0003c00000 */
[----:B------:R-:W-:-:S07]  /*0dd0*/  MOV R2, R0 ;  /* 0x0000000000027202 */ /* 0x000fce0000000f00 */
.L_x_24:
[----:B------:R-:W-:Y:S05]  /*0de0*/  BSYNC.RECONVERGENT B3 ;  /* 0x0000000000037941 */ /* 0x000fea0003800200 */
.L_x_23:
[----:B------:R-:W-:Y:S01]  /*0df0*/  FADD R0, R9, R2 ;  /* 0x0000000209007221 */ /* 0x000fe20000000000 */
[----:B------:R-:W-:Y:S06]  /*0e00*/  BRA `(.L_x_15) ;  /* 0x0000000400307947 */ /* 0x000fec0003800000 */
.L_x_16:
[----:B------:R-:W-:Y:S01]  /*0e10*/  IADD3 R0, PT, PT, R10, -0x3f2aaaab, RZ ;  /* 0xc0d555550a007810 */ /* 0x000fe20007ffe0ff */
[----:B------:R-:W-:Y:S01]  /*0e20*/  HFMA2 R2, -RZ, RZ, 1.5048828125, 33.21875 ;  /* 0x3e055027ff027431 */ /* 0x000fe200000001ff */
[----:B------:R-:W0:Y:S01]  /*0e30*/  MUFU.RCP R9, R10 ;  /* 0x0000000a00097308 */ /* 0x000e220000001000 */
[----:B------:R-:W-:Y:S01]  /*0e40*/  UMOV UR6, 0x3f000000 ;  /* 0x3f00000000067882 */ /* 0x000fe20000000000 */
[----:B------:R-:W-:Y:S01]  /*0e50*/  LOP3.LUT R3, R0, 0xff800000, RZ, 0xc0, !PT ;  /* 0xff80000000037812 */ /* 0x000fe200078ec0ff */
[----:B------:R-:W-:Y:S01]  /*0e60*/  BSSY.RECONVERGENT B3, `(.L_x_25) ;  /* 0x0000020000037945 */ /* 0x000fe20003800200 */
        /* <DEDUP_REMOVED lines=29> */
[----:B------:R-:W-:Y:S05]  /*1040*/  CALL.REL.NOINC `($__internal_1_$__cuda_sm3x_div_rn_noftz_f32_slowpath) ;  /* 0x0000001800507944 */ /* 0x000fea0003c00000 */
[----:B------:R-:W-:-:S07]  /*1050*/  MOV R2, R0 ;  /* 0x0000000000027202 */ /* 0x000fce0000000f00 */
.L_x_26:
[----:B------:R-:W-:Y:S05]  /*1060*/  BSYNC.RECONVERGENT B3 ;  /* 0x0000000000037941 */ /* 0x000fea0003800200 */
.L_x_25:
[C---:B------:R-:W-:Y:S01]  /*1070*/  FMUL R3, R10.reuse, 12 ;  /* 0x414000000a037820 */ /* 0x040fe20000400000 */
[----:B------:R-:W-:Y:S01]  /*1080*/  UMOV UR6, 0x3f800000 ;  /* 0x3f80000000067882 */ /* 0x000fe20000000000 */
[----:B------:R-:W-:Y:S01]  /*1090*/  BSSY.RECONVERGENT B3, `(.L_x_27) ;  /* 0x0000010000037945 */ /* 0x000fe20003800200 */
[----:B------:R-:W-:Y:S01]  /*10a0*/  MOV R12, UR6 ;  /* 0x00000006000c7c02 */ /* 0x000fe20008000f00 */
[----:B------:R-:W-:Y:S01]  /*10b0*/  FMUL R7, R10, R3 ;  /* 0x000000030a077220 */ /* 0x000fe20000400000 */
[----:B------:R-:W-:-:S03]  /*10c0*/  FADD R9, R9, R2 ;  /* 0x0000000209097221 */ /* 0x000fc60000000000 */
        /* <DEDUP_REMOVED lines=11> */
[----:B------:R-:W-:Y:S05]  /*1180*/  CALL.REL.NOINC `($__internal_1_$__cuda_sm3x_div_rn_noftz_f32_slowpath) ;  /* 0x0000001800007944 */ /* 0x000fea0003c00000 */
.L_x_28:
[----:B------:R-:W-:Y:S05]  /*1190*/  BSYNC.RECONVERGENT B3 ;  /* 0x0000000000037941 */ /* 0x000fea0003800200 */
.L_x_27:
[C---:B------:R-:W-:Y:S01]  /*11a0*/  FMUL R3, R10.reuse, 120 ;  /* 0x42f000000a037820 */ /* 0x040fe20000400000 */
[----:B------:R-:W-:Y:S01]  /*11b0*/  BSSY.RECONVERGENT B1, `(.L_x_29) ;  /* 0x0000010000017945 */ /* 0x000fe20003800200 */
[----:B------:R-:W-:Y:S02]  /*11c0*/  FADD R9, R9, R0 ;  /* 0x0000000009097221 */ /* 0x000fe40000000000 */
        /* <DEDUP_REMOVED lines=8> */
[----:B------:R-:W-:Y:S05]  /*1250*/  CALL.REL.NOINC `($__internal_0_$__cuda_sm20_rcp_rn_f32_slowpath) ;  /* 0x0000001000f87944 */ /* 0x000fea0003c00000 */
[----:B------:R-:W-:Y:S05]  /*1260*/  BRA `(.L_x_31) ;  /* 0x0000000000107947 */ /* 0x000fea0003800000 */
.L_x_30:
[----:B------:R-:W0:Y:S02]  /*1270*/  MUFU.RCP R0, R10 ;  /* 0x0000000a00007308 */ /* 0x000e240000001000 */
[----:B0-----:R-:W-:-:S04]  /*1280*/  FFMA R2, R10, R0, -1 ;  /* 0xbf8000000a027423 */ /* 0x001fc80000000000 */
[----:B------:R-:W-:-:S04]  /*1290*/  FADD.FTZ R3, -R2, -RZ ;  /* 0x800000ff02037221 */ /* 0x000fc80000010100 */
[----:B------:R-:W-:-:S07]  /*12a0*/  FFMA R0, R0, R3, R0 ;  /* 0x0000000300007223 */ /* 0x000fce0000000000 */
.L_x_31:
[----:B------:R-:W-:Y:S05]  /*12b0*/  BSYNC.RECONVERGENT B1 ;  /* 0x0000000000017941 */ /* 0x000fea0003800200 */
.L_x_29:
[----:B------:R-:W-:-:S07]  /*12c0*/  FADD R0, R9, R0 ;  /* 0x0000000009007221 */ /* 0x000fce0000000000 */
.L_x_15:
[----:B------:R-:W-:Y:S05]  /*12d0*/  BSYNC.RECONVERGENT B2 ;  /* 0x0000000000027941 */ /* 0x000fea0003800200 */
.L_x_14:
[----:B------:R-:W-:Y:S01]  /*12e0*/  ISETP.GE.AND P0, PT, R5, RZ, PT ;  /* 0x000000ff0500720c */ /* 0x000fe20003f06270 */
[----:B------:R-:W-:Y:S01]  /*12f0*/  BSSY.RECONVERGENT B2, `(.L_x_32) ;  /* 0x0000095000027945 */ /* 0x000fe20003800200 */
[----:B------:R-:W-:Y:S01]  /*1300*/  FADD R11, -R0, R11 ;  /* 0x0000000b000b7221 */ /* 0x000fe20000000100 */
[----:B------:R-:W-:-:S10]  /*1310*/  MOV R0, 0xff800000 ;  /* 0xff80000000007802 */ /* 0x000fd40000000f00 */
        /* <DEDUP_REMOVED lines=10> */
.L_x_40:
[----:B------:R-:W-:Y:S01]  /*13c0*/  IADD3 R0, PT, PT, R9, 0x1800000, RZ ;  /* 0x0180000009007810 */ /* 0x000fe20007ffe0ff */
[----:B------:R-:W-:Y:S03]  /*13d0*/  BSSY.RECONVERGENT B3, `(.L_x_37) ;  /* 0x000000c000037945 */ /* 0x000fe60003800200 */
[----:B------:R-:W-:-:S04]  /*13e0*/  LOP3.LUT R0, R0, 0x7f800000, RZ, 0xc0, !PT ;  /* 0x7f80000000007812 */ /* 0x000fc800078ec0ff */
[----:B------:R-:W-:-:S13]  /*13f0*/  ISETP.GT.U32.AND P0, PT, R0, 0x1ffffff, PT ;  /* 0x01ffffff0000780c */ /* 0x000fda0003f04070 */
[----:B------:R-:W-:Y:S05]  /*1400*/  @P0 BRA `(.L_x_38) ;  /* 0x0000000000100947 */ /* 0x000fea0003800000 */
[----:B------:R-:W-:Y:S02]  /*1410*/  MOV R10, R9 ;  /* 0x00000009000a7202 */ /* 0x000fe40000000f00 */
[----:B------:R-:W-:-:S07]  /*1420*/  MOV R2, 0x1440 ;  /* 0x0000144000027802 */ /* 0x000fce0000000f00 */
[----:B------:R-:W-:Y:S05]  /*1430*/  CALL.REL.NOINC `($__internal_0_$__cuda_sm20_rcp_rn_f32_slowpath) ;  /* 0x0000001000807944 */ /* 0x000fea0003c00000 */
[----:B------:R-:W-:Y:S05]  /*1440*/  BRA `(.L_x_39) ;  /* 0x0000000000107947 */ /* 0x000fea0003800000 */
.L_x_38:
[----:B------:R-:W0:Y:S02]  /*1450*/  MUFU.RCP R0, R9 ;  /* 0x0000000900007308 */ /* 0x000e240000001000 */
[----:B0-----:R-:W-:-:S04]  /*1460*/  FFMA R2, R0, R9, -1 ;  /* 0xbf80000000027423 */ /* 0x001fc80000000009 */
[----:B------:R-:W-:-:S04]  /*1470*/  FADD.FTZ R3, -R2, -RZ ;  /* 0x800000ff02037221 */ /* 0x000fc80000010100 */
[----:B------:R-:W-:-:S07]  /*1480*/  FFMA R0, R0, R3, R0 ;  /* 0x0000000300007223 */ /* 0x000fce0000000000 */
.L_x_39:
[----:B------:R-:W-:Y:S05]  /*1490*/  BSYNC.RECONVERGENT B3 ;  /* 0x0000000000037941 */ /* 0x000fea0003800200 */
.L_x_37:
[----:B------:R-:W-:Y:S01]  /*14a0*/  FADD R9, R9, 1 ;  /* 0x3f80000009097421 */ /* 0x000fe20000000000 */
[----:B------:R-:W-:-:S04]  /*14b0*/  FADD R5, -R0, R5 ;  /* 0x0000000500057221 */ /* 0x000fc80000000100 */
[----:B------:R-:W-:-:S13]  /*14c0*/  FSETP.GEU.AND P0, PT, R9, 10, PT ;  /* 0x412000000900780b */ /* 0x000fda0003f0e000 */
[----:B------:R-:W-:Y:S05]  /*14d0*/  @!P0 BRA `(.L_x_40) ;  /* 0xfffffffc00b88947 */ /* 0x000fea000383ffff */
.L_x_36:
[----:B------:R-:W-:Y:S05]  /*14e0*/  BSYNC.RECONVERGENT B1 ;  /* 0x0000000000017941 */ /* 0x000fea0003800200 */
.L_x_35:
[C---:B------:R-:W-:Y:S01]  /*14f0*/  IADD3 R0, PT, PT, R9.reuse, -0x3f2aaaab, RZ ;  /* 0xc0d5555509007810 */ /* 0x040fe20007ffe0ff */
[----:B------:R-:W-:Y:S01]  /*1500*/  HFMA2 R8, -RZ, RZ, 1.5048828125, 33.21875 ;  /* 0x3e055027ff087431 */ /* 0x000fe200000001ff */
[----:B------:R-:W0:Y:S01]  /*1510*/  MUFU.RCP R10, R9 ;  /* 0x00000009000a7308 */ /* 0x000e220000001000 */
[----:B------:R-:W-:Y:S01]  /*1520*/  UMOV UR6, 0x3f000000 ;  /* 0x3f00000000067882 */ /* 0x000fe20000000000 */
[----:B------:R-:W-:Y:S01]  /*1530*/  LOP3.LUT R0, R0, 0xff800000, RZ, 0xc0, !PT ;  /* 0xff80000000007812 */ /* 0x000fe200078ec0ff */
[----:B------:R-:W-:Y:S01]  /*1540*/  BSSY.RECONVERGENT B3, `(.L_x_41) ;  /* 0x0000021000037945 */ /* 0x000fe20003800200 */
[----:B------:R-:W-:Y:S02]  /*1550*/  MOV R12, UR6 ;  /* 0x00000006000c7c02 */ /* 0x000fe40008000f00 */
[----:B------:R-:W-:Y:S02]  /*1560*/  IADD3 R2, PT, PT, -R0, R9, RZ ;  /* 0x0000000900027210 */ /* 0x000fe40007ffe1ff */
[----:B------:R-:W-:Y:S01]  /*1570*/  ISETP.GT.U32.AND P0, PT, R9, 0x7f7fffff, PT ;  /* 0x7f7fffff0900780c */ /* 0x000fe20003f04070 */
[----:B------:R-:W1:Y:S01]  /*1580*/  FCHK P1, -R12, R9 ;  /* 0x000000090c007302 */ /* 0x000e620000020100 */
[----:B------:R-:W-:Y:S01]  /*1590*/  I2FP.F32.S32 R0, R0 ;  /* 0x0000000000007245 */ /* 0x000fe20000201400 */
[----:B------:R-:W-:-:S04]  /*15a0*/  FADD R3, R2, -1 ;  /* 0xbf80000002037421 */ /* 0x000fc80000000000 */
[C---:B------:R-:W-:Y:S01]  /*15b0*/  FFMA R2, R3.reuse, -R8, 0.14084610342979431152 ;  /* 0x3e1039f603027423 */ /* 0x040fe20000000808 */
[----:B------:R-:W-:Y:S01]  /*15c0*/  FFMA R0, R0, 1.1920928955078125e-07, RZ ;  /* 0x3400000000007823 */ /* 0x000fe200000000ff */
[----:B0-----:R-:W-:Y:S02]  /*15d0*/  FFMA R7, R10, -R9, 1 ;  /* 0x3f8000000a077423 */ /* 0x001fe40000000809 */
[----:B------:R-:W-:-:S04]  /*15e0*/  FFMA R2, R3, R2, -0.12148627638816833496 ;  /* 0xbdf8cdcc03027423 */ /* 0x000fc80000000002 */
[----:B------:R-:W-:-:S04]  /*15f0*/  FFMA R2, R3, R2, 0.13980610668659210205 ;  /* 0x3e0f295503027423 */ /* 0x000fc80000000002 */
[----:B------:R-:W-:-:S04]  /*1600*/  FFMA R2, R3, R2, -0.16684235632419586182 ;  /* 0xbe2ad8b903027423 */ /* 0x000fc80000000002 */
[----:B------:R-:W-:-:S04]  /*1610*/  FFMA R2, R3, R2, 0.20012299716472625732 ;  /* 0x3e4ced0b03027423 */ /* 0x000fc80000000002 */
[----:B------:R-:W-:-:S04]  /*1620*/  FFMA R2, R3, R2, -0.24999669194221496582 ;  /* 0xbe7fff2203027423 */ /* 0x000fc80000000002 */
[----:B------:R-:W-:-:S04]  /*1630*/  FFMA R2, R3, R2, 0.33333182334899902344 ;  /* 0x3eaaaa7803027423 */ /* 0x000fc80000000002 */
[----:B------:R-:W-:-:S04]  /*1640*/  FFMA R2, R3, R2, -0.5 ;  /* 0xbf00000003027423 */ /* 0x000fc80000000002 */
[----:B------:R-:W-:Y:S01]  /*1650*/  FMUL R8, R3, R2 ;  /* 0x0000000203087220 */ /* 0x000fe20000400000 */
[----:B------:R-:W-:-:S03]  /*1660*/  FFMA R2, R10, R7, R10 ;  /* 0x000000070a027223 */ /* 0x000fc6000000000a */
[----:B------:R-:W-:Y:S01]  /*1670*/  FFMA R3, R3, R8, R3 ;  /* 0x0000000803037223 */ /* 0x000fe20000000003 */
[----:B------:R-:W-:Y:S01]  /*1680*/  MOV R8, 0x7f800000 ;  /* 0x7f80000000087802 */ /* 0x000fe20000000f00 */
[----:B------:R-:W-:Y:S02]  /*1690*/  FFMA R7, R2, -0.5, RZ ;  /* 0xbf00000002077823 */ /* 0x000fe400000000ff */
[----:B------:R-:W-:Y:S02]  /*16a0*/  FFMA R0, R0, 0.69314718246459960938, R3 ;  /* 0x3f31721800007823 */ /* 0x000fe40000000003 */
[----:B------:R-:W-:Y:S01]  /*16b0*/  FFMA R3, R7, -R9, -0.5 ;  /* 0xbf00000007037423 */ /* 0x000fe20000000809 */
[----:B------:R-:W-:-:S03]  /*16c0*/  @P0 FFMA R0, R9, R8, +INF ;  /* 0x7f80000009000423 */ /* 0x000fc60000000008 */
[----:B------:R-:W-:Y:S01]  /*16d0*/  FFMA R2, R2, R3, R7 ;  /* 0x0000000302027223 */ /* 0x000fe20000000007 */
[----:B------:R-:W-:Y:S01]  /*16e0*/  FADD R5, R0, R5 ;  /* 0x0000000500057221 */ /* 0x000fe20000000000 */
[----:B-1----:R-:W-:Y:S06]  /*16f0*/  @!P1 BRA `(.L_x_42) ;  /* 0x0000000000149947 */ /* 0x002fec0003800000 */
[----:B------:R-:W-:Y:S02]  /*1700*/  MOV R3, R9 ;  /* 0x0000000900037202 */ /* 0x000fe40000000f00 */
[----:B------:R-:W-:Y:S02]  /*1710*/  MOV R0, 0xbf000000 ;  /* 0xbf00000000007802 */ /* 0x000fe40000000f00 */
[----:B------:R-:W-:-:S07]  /*1720*/  MOV R2, 0x1740 ;  /* 0x0000174000027802 */ /* 0x000fce0000000f00 */
[----:B------:R-:W-:Y:S05]  /*1730*/  CALL.REL.NOINC `($__internal_1_$__cuda_sm3x_div_rn_noftz_f32_slowpath) ;  /* 0x0000001000947944 */ /* 0x000fea0003c00000 */
[----:B------:R-:W-:-:S07]  /*1740*/  MOV R2, R0 ;  /* 0x0000000000027202 */ /* 0x000fce0000000f00 */
.L_x_42:
[----:B------:R-:W-:Y:S05]  /*1750*/  BSYNC.RECONVERGENT B3 ;  /* 0x0000000000037941 */ /* 0x000fea0003800200 */
.L_x_41:
[----:B------:R-:W-:Y:S01]  /*1760*/  FADD R0, R5, R2 ;  /* 0x0000000205007221 */ /* 0x000fe20000000000 */
[----:B------:R-:W-:Y:S06]  /*1770*/  BRA `(.L_x_33) ;  /* 0x0000000400307947 */ /* 0x000fec0003800000 */
.L_x_34:
[C---:B------:R-:W-:Y:S01]  /*1780*/  IADD3 R0, PT, PT, R9.reuse, -0x3f2aaaab, RZ ;  /* 0xc0d5555509007810 */ /* 0x040fe20007ffe0ff */
        /* <DEDUP_REMOVED lines=10> */
[----:B------:R-:W-:-:S03]  /*1830*/  I2FP.F32.S32 R0, R0 ;  /* 0x0000000000007245 */ /* 0x000fc60000201400 */
[----:B------:R-:W-:Y:S01]  /*1840*/  FFMA R2, R3, -R8, 0.14084610342979431152 ;  /* 0x3e1039f603027423 */ /* 0x000fe20000000808 */
[----:B0-----:R-:W-:Y:S01]  /*1850*/  FFMA R5, -R9, R10, 1 ;  /* 0x3f80000009057423 */ /* 0x001fe2000000010a */
[----:B------:R-:W-:Y:S02]  /*1860*/  FFMA R0, R0, 1.1920928955078125e-07, RZ ;  /* 0x3400000000007823 */ /* 0x000fe400000000ff */
[----:B------:R-:W-:-:S04]  /*1870*/  FFMA R2, R3, R2, -0.12148627638816833496 ;  /* 0xbdf8cdcc03027423 */ /* 0x000fc80000000002 */
[----:B------:R-:W-:-:S04]  /*1880*/  FFMA R2, R3, R2, 0.13980610668659210205 ;  /* 0x3e0f295503027423 */ /* 0x000fc80000000002 */
[----:B------:R-:W-:-:S04]  /*1890*/  FFMA R2, R3, R2, -0.16684235632419586182 ;  /* 0xbe2ad8b903027423 */ /* 0x000fc80000000002 */
[----:B------:R-:W-:-:S04]  /*18a0*/  FFMA R2, R3, R2, 0.20012299716472625732 ;  /* 0x3e4ced0b03027423 */ /* 0x000fc80000000002 */
[----:B------:R-:W-:-:S04]  /*18b0*/  FFMA R2, R3, R2, -0.24999669194221496582 ;  /* 0xbe7fff2203027423 */ /* 0x000fc80000000002 */
[----:B------:R-:W-:-:S04]  /*18c0*/  FFMA R2, R3, R2, 0.33333182334899902344 ;  /* 0x3eaaaa7803027423 */ /* 0x000fc80000000002 */
[C---:B------:R-:W-:Y:S01]  /*18d0*/  FFMA R8, R3.reuse, R2, -0.5 ;  /* 0xbf00000003087423 */ /* 0x040fe20000000002 */
[----:B------:R-:W-:Y:S01]  /*18e0*/  FFMA R2, R10, R5, R10 ;  /* 0x000000050a027223 */ /* 0x000fe2000000000a */
[----:B------:R-:W-:Y:S02]  /*18f0*/  MOV R10, 0x7f800000 ;  /* 0x7f800000000a7802 */ /* 0x000fe40000000f00 */
[----:B------:R-:W-:Y:S01]  /*1900*/  FMUL R8, R3, R8 ;  /* 0x0000000803087220 */ /* 0x000fe20000400000 */
[----:B------:R-:W-:-:S03]  /*1910*/  FFMA R7, R2, -0.5, RZ ;  /* 0xbf00000002077823 */ /* 0x000fc600000000ff */
[----:B------:R-:W-:Y:S01]  /*1920*/  FFMA R3, R3, R8, R3 ;  /* 0x0000000803037223 */ /* 0x000fe20000000003 */
        /* <DEDUP_REMOVED lines=10> */
.L_x_44:
[----:B------:R-:W-:Y:S05]  /*19d0*/  BSYNC.RECONVERGENT B3 ;  /* 0x0000000000037941 */ /* 0x000fea0003800200 */
.L_x_43:
        /* <DEDUP_REMOVED lines=18> */
.L_x_46:
[----:B------:R-:W-:Y:S05]  /*1b00*/  BSYNC.RECONVERGENT B3 ;  /* 0x0000000000037941 */ /* 0x000fea0003800200 */
.L_x_45:
[----:B------:R-:W-:Y:S01]  /*1b10*/  FMUL R2, R9, 120 ;  /* 0x42f0000009027820 */ /* 0x000fe20000400000 */
        /* <DEDUP_REMOVED lines=12> */
.L_x_48:
[----:B------:R-:W0:Y:S02]  /*1be0*/  MUFU.RCP R0, R10 ;  /* 0x0000000a00007308 */ /* 0x000e240000001000 */
[----:B0-----:R-:W-:-:S04]  /*1bf0*/  FFMA R2, R10, R0, -1 ;  /* 0xbf8000000a027423 */ /* 0x001fc80000000000 */
[----:B------:R-:W-:-:S04]  /*1c00*/  FADD.FTZ R3, -R2, -RZ ;  /* 0x800000ff02037221 */ /* 0x000fc80000010100 */
[----:B------:R-:W-:-:S07]  /*1c10*/  FFMA R0, R0, R3, R0 ;  /* 0x0000000300007223 */ /* 0x000fce0000000000 */
.L_x_49:
[----:B------:R-:W-:Y:S05]  /*1c20*/  BSYNC.RECONVERGENT B1 ;  /* 0x0000000000017941 */ /* 0x000fea0003800200 */
.L_x_47:
[----:B------:R-:W-:-:S07]  /*1c30*/  FADD R0, R5, R0 ;  /* 0x0000000005007221 */ /* 0x000fce0000000000 */
.L_x_33:
[----:B------:R-:W-:Y:S05]  /*1c40*/  BSYNC.RECONVERGENT B2 ;  /* 0x0000000000027941 */ /* 0x000fea0003800200 */
.L_x_32:
[----:B------:R-:W-:Y:S01]  /*1c50*/  ISETP.GE.AND P0, PT, R6, RZ, PT ;  /* 0x000000ff0600720c */ /* 0x000fe20003f06270 */
[----:B------:R-:W-:Y:S01]  /*1c60*/  BSSY.RECONVERGENT B2, `(.L_x_50) ;  /* 0x0000098000027945 */ /* 0x000fe20003800200 */
[----:B------:R-:W-:Y:S01]  /*1c70*/  FADD R11, R11, -R0 ;  /* 0x800000000b0b7221 */ /* 0x000fe20000000000 */
        /* <DEDUP_REMOVED lines=11> */
.L_x_58:
        /* <DEDUP_REMOVED lines=8> */
[----:B------:R-:W-:Y:S01]  /*1db0*/  MOV R3, R0 ;  /* 0x0000000000037202 */ /* 0x000fe20000000f00 */
[----:B------:R-:W-:Y:S06]  /*1dc0*/  BRA `(.L_x_57) ;  /* 0x0000000000107947 */ /* 0x000fec0003800000 */
.L_x_56:
[----:B------:R-:W0:Y:S02]  /*1dd0*/  MUFU.RCP R0, R5 ;  /* 0x0000000500007308 */ /* 0x000e240000001000 */
[----:B0-----:R-:W-:-:S04]  /*1de0*/  FFMA R2, R0, R5, -1 ;  /* 0xbf80000000027423 */ /* 0x001fc80000000005 */
[----:B------:R-:W-:-:S04]  /*1df0*/  FADD.FTZ R3, -R2, -RZ ;  /* 0x800000ff02037221 */ /* 0x000fc80000010100 */
[----:B------:R-:W-:-:S07]  /*1e00*/  FFMA R3, R0, R3, R0 ;  /* 0x0000000300037223 */ /* 0x000fce0000000000 */
.L_x_57:
[----:B------:R-:W-:Y:S05]  /*1e10*/  BSYNC.RECONVERGENT B3 ;  /* 0x0000000000037941 */ /* 0x000fea0003800200 */
.L_x_55:
[----:B------:R-:W-:Y:S01]  /*1e20*/  FADD R5, R5, 1 ;  /* 0x3f80000005057421 */ /* 0x000fe20000000000 */
[----:B------:R-:W-:-:S04]  /*1e30*/  FADD R6, -R3, R6 ;  /* 0x0000000603067221 */ /* 0x000fc80000000100 */
[----:B------:R-:W-:-:S13]  /*1e40*/  FSETP.GEU.AND P0, PT, R5, 10, PT ;  /* 0x412000000500780b */ /* 0x000fda0003f0e000 */
[----:B------:R-:W-:Y:S05]  /*1e50*/  @!P0 BRA `(.L_x_58) ;  /* 0xfffffffc00b48947 */ /* 0x000fea000383ffff */
.L_x_54:
[----:B------:R-:W-:Y:S05]  /*1e60*/  BSYNC.RECONVERGENT B1 ;  /* 0x0000000000017941 */ /* 0x000fea0003800200 */
.L_x_53:
        /* <DEDUP_REMOVED lines=38> */
.L_x_60:
[----:B------:R-:W-:Y:S05]  /*20d0*/  BSYNC.RECONVERGENT B3 ;  /* 0x0000000000037941 */ /* 0x000fea0003800200 */
.L_x_59:
[----:B------:R-:W-:Y:S01]  /*20e0*/  FADD R0, R6, R7 ;  /* 0x0000000706007221 */ /* 0x000fe20000000000 */
[----:B------:R-:W-:Y:S06]  /*20f0*/  BRA `(.L_x_51) ;  /* 0x0000000400387947 */ /* 0x000fec0003800000 */
.L_x_52:
        /* <DEDUP_REMOVED lines=11> */
[----:B------:R-:W-:Y:S02]  /*21b0*/  I2FP.F32.S32 R0, R0 ;  /* 0x0000000000007245 */ /* 0x000fe40000201400 */
[----:B------:R-:W-:Y:S01]  /*21c0*/  MOV R10, 0x7f800000 ;  /* 0x7f800000000a7802 */ /* 0x000fe20000000f00 */
        /* <DEDUP_REMOVED lines=9> */
[----:B------:R-:W-:Y:S01]  /*2260*/  FFMA R6, R3, R2, -0.5 ;  /* 0xbf00000003067423 */ /* 0x000fe20000000002 */
[----:B------:R-:W-:-:S03]  /*2270*/  FFMA R2, R8, R7, R8 ;  /* 0x0000000708027223 */ /* 0x000fc60000000008 */
        /* <DEDUP_REMOVED lines=13> */
.L_x_62:
[----:B------:R-:W-:Y:S05]  /*2350*/  BSYNC.RECONVERGENT B3 ;  /* 0x0000000000037941 */ /* 0x000fea0003800200 */
.L_x_61:
        /* <DEDUP_REMOVED lines=18> */
[----:B------:R-:W-:-:S07]  /*2480*/  MOV R3, R0 ;  /* 0x0000000000037202 */ /* 0x000fce0000000f00 */
.L_x_64:
[----:B------:R-:W-:Y:S05]  /*2490*/  BSYNC.RECONVERGENT B3 ;  /* 0x0000000000037941 */ /* 0x000fea0003800200 */
.L_x_63:
        /* <DEDUP_REMOVED lines=12> */
[----:B------:R-:W-:Y:S01]  /*2560*/  MOV R3, R0 ;  /* 0x0000000000037202 */ /* 0x000fe20000000f00 */
[----:B------:R-:W-:Y:S06]  /*2570*/  BRA `(.L_x_67) ;  /* 0x0000000000107947 */ /* 0x000fec0003800000 */
.L_x_66:
[----:B------:R-:W0:Y:S02]  /*2580*/  MUFU.RCP R3, R10 ;  /* 0x0000000a00037308 */ /* 0x000e240000001000 */
[----:B0-----:R-:W-:-:S04]  /*2590*/  FFMA R0, R10, R3, -1 ;  /* 0xbf8000000a007423 */ /* 0x001fc80000000003 */
[----:B------:R-:W-:-:S04]  /*25a0*/  FADD.FTZ R0, -R0, -RZ ;  /* 0x800000ff00007221 */ /* 0x000fc80000010100 */
[----:B------:R-:W-:-:S07]  /*25b0*/  FFMA R3, R3, R0, R3 ;  /* 0x0000000003037223 */ /* 0x000fce0000000003 */
.L_x_67:
[----:B------:R-:W-:Y:S05]  /*25c0*/  BSYNC.RECONVERGENT B1 ;  /* 0x0000000000017941 */ /* 0x000fea0003800200 */
.L_x_65:
[----:B------:R-:W-:-:S07]  /*25d0*/  FADD R0, R6, R3 ;  /* 0x0000000306007221 */ /* 0x000fce0000000000 */
.L_x_51:
[----:B------:R-:W-:Y:S05]  /*25e0*/  BSYNC.RECONVERGENT B2 ;  /* 0x0000000000027941 */ /* 0x000fea0003800200 */
.L_x_50:
[----:B------:R-:W0:Y:S01]  /*25f0*/  LDC.64 R2, c[0x0][0x398] ;  /* 0x0000e600ff027b82 */ /* 0x000e220000000a00 */
[----:B------:R-:W-:Y:S01]  /*2600*/  FADD R11, R11, R0 ;  /* 0x000000000b0b7221 */ /* 0x000fe20000000000 */
[----:B0-----:R-:W-:-:S05]  /*2610*/  IMAD.WIDE R4, R4, 0x4, R2 ;  /* 0x0000000404047825 */ /* 0x001fca00078e0202 */
[----:B------:R-:W-:Y:S01]  /*2620*/  STG.E desc[UR4][R4.64], R11 ;  /* 0x0000000b04007986 */ /* 0x000fe2000c101904 */
[----:B------:R-:W-:Y:S05]  /*2630*/  EXIT ;  /* 0x000000000000794d */ /* 0x000fea0003800000 */
        .weak           $__internal_0_$__cuda_sm20_rcp_rn_f32_slowpath
        .type           $__internal_0_$__cuda_sm20_rcp_rn_f32_slowpath,@function
        .size           $__internal_0_$__cuda_sm20_rcp_rn_f32_slowpath,($__internal_1_$__cuda_sm3x_div_rn_noftz_f32_slowpath - $__internal_0_$__cuda_sm20_rcp_rn_f32_slowpath)
$__internal_0_$__cuda_sm20_rcp_rn_f32_slowpath:
[----:B------:R-:W-:Y:S01]  /*2640*/  SHF.L.U32 R0, R10, 0x1, RZ ;  /* 0x000000010a007819 */ /* 0x000fe200000006ff */
[----:B------:R-:W-:Y:S03]  /*2650*/  BSSY.RECONVERGENT B0, `(.L_x_68) ;  /* 0x0000030000007945 */ /* 0x000fe60003800200 */
[----:B------:R-:W-:-:S04]  /*2660*/  SHF.R.U32.HI R0, RZ, 0x18, R0 ;  /* 0x00000018ff007819 */ /* 0x000fc80000011600 */
[----:B------:R-:W-:-:S13]  /*2670*/  ISETP.NE.U32.AND P0, PT, R0, RZ, PT ;  /* 0x000000ff0000720c */ /* 0x000fda0003f05070 */
[----:B------:R-:W-:Y:S05]  /*2680*/  @P0 BRA `(.L_x_69) ;  /* 0x0000000000280947 */ /* 0x000fea0003800000 */
[----:B------:R-:W-:-:S04]  /*2690*/  SHF.L.U32 R0, R10, 0x1, RZ ;  /* 0x000000010a007819 */ /* 0x000fc800000006ff */
[----:B------:R-:W-:-:S13]  /*26a0*/  ISETP.NE.AND P0, PT, R0, RZ, PT ;  /* 0x000000ff0000720c */ /* 0x000fda0003f05270 */
[----:B------:R-:W-:Y:S01]  /*26b0*/  @P0 FFMA R7, R10, 1.84467440737095516160e+19, RZ ;  /* 0x5f8000000a070823 */ /* 0x000fe200000000ff */
[----:B------:R-:W-:Y:S08]  /*26c0*/  @!P0 MUFU.RCP R3, R10 ;  /* 0x0000000a00038308 */ /* 0x000ff00000001000 */
[----:B------:R-:W0:Y:S02]  /*26d0*/  @P0 MUFU.RCP R0, R7 ;  /* 0x0000000700000308 */ /* 0x000e240000001000 */
[----:B0-----:R-:W-:-:S04]  /*26e0*/  @P0 FFMA R8, R7, R0, -1 ;  /* 0xbf80000007080423 */ /* 0x001fc80000000000 */
[----:B------:R-:W-:-:S04]  /*26f0*/  @P0 FADD.FTZ R13, -R8, -RZ ;  /* 0x800000ff080d0221 */ /* 0x000fc80000010100 */
[----:B------:R-:W-:-:S04]  /*2700*/  @P0 FFMA R0, R0, R13, R0 ;  /* 0x0000000d00000223 */ /* 0x000fc80000000000 */
[----:B------:R-:W-:Y:S01]  /*2710*/  @P0 FFMA R3, R0, 1.84467440737095516160e+19, RZ ;  /* 0x5f80000000030823 */ /* 0x000fe200000000ff */
[----:B------:R-:W-:Y:S06]  /*2720*/  BRA `(.L_x_70) ;  /* 0x0000000000887947 */ /* 0x000fec0003800000 */
.L_x_69:
[----:B------:R-:W-:-:S04]  /*2730*/  IADD3 R3, PT, PT, R0, -0xfd, RZ ;  /* 0xffffff0300037810 */ /* 0x000fc80007ffe0ff */
[----:B------:R-:W-:-:S13]  /*2740*/  ISETP.GT.U32.AND P0, PT, R3, 0x1, PT ;  /* 0x000000010300780c */ /* 0x000fda0003f04070 */
[----:B------:R-:W-:Y:S05]  /*2750*/  @P0 BRA `(.L_x_71) ;  /* 0x0000000000780947 */ /* 0x000fea0003800000 */
[----:B------:R-:W-:Y:S01]  /*2760*/  LOP3.LUT R7, R10, 0x7fffff, RZ, 0xc0, !PT ;  /* 0x007fffff0a077812 */ /* 0x000fe200078ec0ff */
[----:B------:R-:W-:-:S03]  /*2770*/  HFMA2 R16, -RZ, RZ, 0, 1.78813934326171875e-07 ;  /* 0x00000003ff107431 */ /* 0x000fc600000001ff */
[----:B------:R-:W-:-:S04]  /*2780*/  LOP3.LUT R12, R7, 0x3f800000, RZ, 0xfc, !PT ;  /* 0x3f800000070c7812 */ /* 0x000fc800078efcff */
[----:B------:R-:W0:Y:S02]  /*2790*/  MUFU.RCP R13, R12 ;  /* 0x0000000c000d7308 */ /* 0x000e240000001000 */
[----:B0-----:R-:W-:-:S04]  /*27a0*/  FFMA R7, R12, R13, -1 ;  /* 0xbf8000000c077423 */ /* 0x001fc8000000000d */
[----:B------:R-:W-:-:S04]  /*27b0*/  FADD.FTZ R8, -R7, -RZ ;  /* 0x800000ff07087221 */ /* 0x000fc80000010100 */
[CCC-:B------:R-:W-:Y:S01]  /*27c0*/  FFMA.RM R7, R13.reuse, R8.reuse, R13.reuse ;  /* 0x000000080d077223 */ /* 0x1c0fe2000000400d */
[----:B------:R-:W-:Y:S01]  /*27d0*/  FFMA.RP R14, R13, R8, R13 ;  /* 0x000000080d0e7223 */ /* 0x000fe2000000800d */
[----:B------:R-:W-:-:S03]  /*27e0*/  SHF.L.U32 R13, R16, R3, RZ ;  /* 0x00000003100d7219 */ /* 0x000fc600000006ff */
[C---:B------:R-:W-:Y:S02]  /*27f0*/  LOP3.LUT R8, R7.reuse, 0x7fffff, RZ, 0xc0, !PT ;  /* 0x007fffff07087812 */ /* 0x040fe400078ec0ff */
[----:B------:R-:W-:Y:S02]  /*2800*/  FSETP.NEU.FTZ.AND P0, PT, R7, R14, PT ;  /* 0x0000000e0700720b */ /* 0x000fe40003f1d000 */
[----:B------:R-:W-:Y:S02]  /*2810*/  LOP3.LUT R8, R8, 0x800000, RZ, 0xfc, !PT ;  /* 0x0080000008087812 */ /* 0x000fe400078efcff */
[----:B------:R-:W-:Y:S02]  /*2820*/  SEL R7, RZ, 0xffffffff, !P0 ;  /* 0xffffffffff077807 */ /* 0x000fe40004000000 */
[----:B------:R-:W-:Y:S02]  /*2830*/  LOP3.LUT R12, R13, R8, RZ, 0xc0, !PT ;  /* 0x000000080d0c7212 */ /* 0x000fe400078ec0ff */
[----:B------:R-:W-:-:S02]  /*2840*/  IADD3 R7, PT, PT, -R7, RZ, RZ ;  /* 0x000000ff07077210 */ /* 0x000fc40007ffe1ff */
[-C--:B------:R-:W-:Y:S02]  /*2850*/  SHF.R.U32.HI R12, RZ, R3.reuse, R12 ;  /* 0x00000003ff0c7219 */ /* 0x080fe4000001160c */
[----:B------:R-:W-:Y:S02]  /*2860*/  LOP3.LUT P1, RZ, R7, R3, R8, 0xf8, !PT ;  /* 0x0000000307ff7212 */ /* 0x000fe4000782f808 */
[C---:B------:R-:W-:Y:S02]  /*2870*/  LOP3.LUT P0, RZ, R12.reuse, 0x1, RZ, 0xc0, !PT ;  /* 0x000000010cff7812 */ /* 0x040fe4000780c0ff */
[----:B------:R-:W-:-:S04]  /*2880*/  LOP3.LUT P2, RZ, R12, 0x2, RZ, 0xc0, !PT ;  /* 0x000000020cff7812 */ /* 0x000fc8000784c0ff */
[----:B------:R-:W-:Y:S02]  /*2890*/  PLOP3.LUT P0, PT, P0, P1, P2, 0xe0, 0x0 ;  /* 0x000000000000781c */ /* 0x000fe40000703c20 */
[----:B------:R-:W-:Y:S02]  /*28a0*/  LOP3.LUT P1, RZ, R10, 0x7fffff, RZ, 0xc0, !PT ;  /* 0x007fffff0aff7812 */ /* 0x000fe4000782c0ff */
[----:B------:R-:W-:-:S04]  /*28b0*/  SEL R3, RZ, 0x1, !P0 ;  /* 0x00000001ff037807 */ /* 0x000fc80004000000 */
[----:B------:R-:W-:-:S04]  /*28c0*/  IADD3 R3, PT, PT, -R3, RZ, RZ ;  /* 0x000000ff03037210 */ /* 0x000fc80007ffe1ff */
[----:B------:R-:W-:Y:S02]  /*28d0*/  ISETP.GE.AND P0, PT, R3, RZ, PT ;  /* 0x000000ff0300720c */ /* 0x000fe40003f06270 */
[----:B------:R-:W-:-:S04]  /*28e0*/  IADD3 R3, PT, PT, R0, -0xfc, RZ ;  /* 0xffffff0400037810 */ /* 0x000fc80007ffe0ff */
[----:B------:R-:W-:-:S07]  /*28f0*/  SHF.R.U32.HI R3, RZ, R3, R8 ;  /* 0x00000003ff037219 */ /* 0x000fce0000011608 */
[----:B------:R-:W-:-:S04]  /*2900*/  @!P0 IADD3 R3, PT, PT, R3, 0x1, RZ ;  /* 0x0000000103038810 */ /* 0x000fc80007ffe0ff */
[----:B------:R-:W-:-:S04]  /*2910*/  @!P1 SHF.L.U32 R3, R3, 0x1, RZ ;  /* 0x0000000103039819 */ /* 0x000fc800000006ff */
[----:B------:R-:W-:Y:S01]  /*2920*/  LOP3.LUT R3, R3, 0x80000000, R10, 0xf8, !PT ;  /* 0x8000000003037812 */ /* 0x000fe200078ef80a */
[----:B------:R-:W-:Y:S06]  /*2930*/  BRA `(.L_x_70) ;  /* 0x0000000000047947 */ /* 0x000fec0003800000 */
.L_x_71:
[----:B------:R0:W1:Y:S02]  /*2940*/  MUFU.RCP R3, R10 ;  /* 0x0000000a00037308 */ /* 0x0000640000001000 */
.L_x_70:
[----:B------:R-:W-:Y:S05]  /*2950*/  BSYNC.RECONVERGENT B0 ;  /* 0x0000000000007941 */ /* 0x000fea0003800200 */
.L_x_68:
[----:B-1----:R-:W-:Y:S01]  /*2960*/  MOV R0, R3 ;  /* 0x0000000300007202 */ /* 0x002fe20000000f00 */
[----:B------:R-:W-:-:S04]  /*2970*/  HFMA2 R3, -RZ, RZ, 0, 0 ;  /* 0x00000000ff037431 */ /* 0x000fc800000001ff */
[----:B0-----:R-:W-:Y:S05]  /*2980*/  RET.REL.NODEC R2 `(compute_te_kernel) ;  /* 0xffffffd4029c7950 */ /* 0x001fea0003c3ffff */
        .weak           $__internal_1_$__cuda_sm3x_div_rn_noftz_f32_slowpath
        .type           $__internal_1_$__cuda_sm3x_div_rn_noftz_f32_slowpath,@function
        .size           $__internal_1_$__cuda_sm3x_div_rn_noftz_f32_slowpath,(.L_x_154 - $__internal_1_$__cuda_sm3x_div_rn_noftz_f32_slowpath)
$__internal_1_$__cuda_sm3x_div_rn_noftz_f32_slowpath:
[----:B------:R-:W-:Y:S01]  /*2990*/  SHF.R.U32.HI R7, RZ, 0x17, R3 ;  /* 0x00000017ff077819 */ /* 0x000fe20000011603 */
[----:B------:R-:W-:Y:S01]  /*29a0*/  BSSY.RECONVERGENT B0, `(.L_x_72) ;  /* 0x0000062000007945 */ /* 0x000fe20003800200 */
[----:B------:R-:W-:Y:S02]  /*29b0*/  SHF.R.U32.HI R12, RZ, 0x17, R0 ;  /* 0x00000017ff0c7819 */ /* 0x000fe40000011600 */
[----:B------:R-:W-:Y:S02]  /*29c0*/  LOP3.LUT R7, R7, 0xff, RZ, 0xc0, !PT ;  /* 0x000000ff07077812 */ /* 0x000fe400078ec0ff */
[----:B------:R-:W-:Y:S02]  /*29d0*/  LOP3.LUT R12, R12, 0xff, RZ, 0xc0, !PT ;  /* 0x000000ff0c0c7812 */ /* 0x000fe400078ec0ff */
[----:B------:R-:W-:Y:S02]  /*29e0*/  IADD3 R13, PT, PT, R7, -0x1, RZ ;  /* 0xffffffff070d7810 */ /* 0x000fe40007ffe0ff */
[----:B------:R-:W-:-:S02]  /*29f0*/  IADD3 R14, PT, PT, R12, -0x1, RZ ;  /* 0xffffffff0c0e7810 */ /* 0x000fc40007ffe0ff */
[----:B------:R-:W-:-:S04]  /*2a00*/  ISETP.GT.U32.AND P0, PT, R13, 0xfd, PT ;  /* 0x000000fd0d00780c */ /* 0x000fc80003f04070 */
[----:B------:R-:W-:-:S13]  /*2a10*/  ISETP.GT.U32.OR P0, PT, R14, 0xfd, P0 ;  /* 0x000000fd0e00780c */ /* 0x000fda0000704470 */
[----:B------:R-:W-:Y:S01]  /*2a20*/  @!P0 MOV R8, RZ ;  /* 0x000000ff00088202 */ /* 0x000fe20000000f00 */
[----:B------:R-:W-:Y:S06]  /*2a30*/  @!P0 BRA `(.L_x_73) ;  /* 0x00000000005c8947 */ /* 0x000fec0003800000 */
[----:B------:R-:W-:Y:S02]  /*2a40*/  FSETP.GTU.FTZ.AND P0, PT, |R0|, +INF , PT ;  /* 0x7f8000000000780b */ /* 0x000fe40003f1c200 */
[----:B------:R-:W-:-:S04]  /*2a50*/  FSETP.GTU.FTZ.AND P1, PT, |R3|, +INF , PT ;  /* 0x7f8000000300780b */ /* 0x000fc80003f3c200 */
[----:B------:R-:W-:-:S13]  /*2a60*/  PLOP3.LUT P0, PT, P0, P1, PT, 0xf8, 0x8f ;  /* 0x00000000008f781c */ /* 0x000fda0000703f70 */
[----:B------:R-:W-:Y:S05]  /*2a70*/  @P0 BRA `(.L_x_74) ;  /* 0x00000004004c0947 */ /* 0x000fea0003800000 */
[----:B------:R-:W-:-:S13]  /*2a80*/  LOP3.LUT P0, RZ, R3, 0x7fffffff, R0, 0xc8, !PT ;  /* 0x7fffffff03ff7812 */ /* 0x000fda000780c800 */
[----:B------:R-:W-:Y:S05]  /*2a90*/  @!P0 BRA `(.L_x_75) ;  /* 0x00000004003c8947 */ /* 0x000fea0003800000 */
[C---:B------:R-:W-:Y:S02]  /*2aa0*/  FSETP.NEU.FTZ.AND P2, PT, |R0|.reuse, +INF , PT ;  /* 0x7f8000000000780b */ /* 0x040fe40003f5d200 */
[----:B------:R-:W-:Y:S02]  /*2ab0*/  FSETP.NEU.FTZ.AND P1, PT, |R3|, +INF , PT ;  /* 0x7f8000000300780b */ /* 0x000fe40003f3d200 */
[----:B------:R-:W-:-:S11]  /*2ac0*/  FSETP.NEU.FTZ.AND P0, PT, |R0|, +INF , PT ;  /* 0x7f8000000000780b */ /* 0x000fd60003f1d200 */
[----:B------:R-:W-:Y:S05]  /*2ad0*/  @!P1 BRA !P2, `(.L_x_75) ;  /* 0x00000004002c9947 */ /* 0x000fea0005000000 */
[----:B------:R-:W-:-:S04]  /*2ae0*/  LOP3.LUT P2, RZ, R0, 0x7fffffff, RZ, 0xc0, !PT ;  /* 0x7fffffff00ff7812 */ /* 0x000fc8000784c0ff */
[----:B------:R-:W-:-:S13]  /*2af0*/  PLOP3.LUT P1, PT, P1, P2, PT, 0x2f, 0xf2 ;  /* 0x0000000000f2781c */ /* 0x000fda0000f24577 */
[----:B------:R-:W-:Y:S05]  /*2b00*/  @P1 BRA `(.L_x_76) ;  /* 0x0000000400181947 */ /* 0x000fea0003800000 */
[----:B------:R-:W-:-:S04]  /*2b10*/  LOP3.LUT P1, RZ, R3, 0x7fffffff, RZ, 0xc0, !PT ;  /* 0x7fffffff03ff7812 */ /* 0x000fc8000782c0ff */
[----:B------:R-:W-:-:S13]  /*2b20*/  PLOP3.LUT P0, PT, P0, P1, PT, 0x2f, 0xf2 ;  /* 0x0000000000f2781c */ /* 0x000fda0000702577 */
[----:B------:R-:W-:Y:S05]  /*2b30*/  @P0 BRA `(.L_x_77) ;  /* 0x0000000400000947 */ /* 0x000fea0003800000 */
[----:B------:R-:W-:Y:S02]  /*2b40*/  ISETP.GE.AND P0, PT, R14, RZ, PT ;  /* 0x000000ff0e00720c */ /* 0x000fe40003f06270 */
[----:B------:R-:W-:-:S11]  /*2b50*/  ISETP.GE.AND P1, PT, R13, RZ, PT ;  /* 0x000000ff0d00720c */ /* 0x000fd60003f26270 */
[----:B------:R-:W-:Y:S01]  /*2b60*/  @P0 MOV R8, RZ ;  /* 0x000000ff00080202 */ /* 0x000fe20000000f00 */
[----:B------:R-:W-:Y:S01]  /*2b70*/  @!P0 FFMA R0, R0, 1.84467440737095516160e+19, RZ ;  /* 0x5f80000000008823 */ /* 0x000fe200000000ff */
[----:B------:R-:W-:Y:S01]  /*2b80*/  @!P0 MOV R8, 0xffffffc0 ;  /* 0xffffffc000088802 */ /* 0x000fe20000000f00 */
[----:B------:R-:W-:-:S03]  /*2b90*/  @!P1 FFMA R3, R3, 1.84467440737095516160e+19, RZ ;  /* 0x5f80000003039823 */ /* 0x000fc600000000ff */
[----:B------:R-:W-:-:S07]  /*2ba0*/  @!P1 IADD3 R8, PT, PT, R8, 0x40, RZ ;  /* 0x0000004008089810 */ /* 0x000fce0007ffe0ff */
.L_x_73:
[----:B------:R-:W-:Y:S01]  /*2bb0*/  LEA R16, R7, 0xc0800000, 0x17 ;  /* 0xc080000007107811 */ /* 0x000fe200078eb8ff */
[----:B------:R-:W-:Y:S01]  /*2bc0*/  BSSY.RECONVERGENT B1, `(.L_x_78) ;  /* 0x0000036000017945 */ /* 0x000fe20003800200 */
[----:B------:R-:W-:Y:S02]  /*2bd0*/  IADD3 R12, PT, PT, R12, -0x7f, RZ ;  /* 0xffffff810c0c7810 */ /* 0x000fe40007ffe0ff */
[----:B------:R-:W-:-:S03]  /*2be0*/  IADD3 R16, PT, PT, -R16, R3, RZ ;  /* 0x0000000310107210 */ /* 0x000fc60007ffe1ff */
[----:B------:R-:W-:Y:S01]  /*2bf0*/  IMAD R0, R12, -0x800000, R0 ;  /* 0xff8000000c007824 */ /* 0x000fe200078e0200 */
[----:B------:R-:W0:Y:S01]  /*2c00*/  MUFU.RCP R14, R16 ;  /* 0x00000010000e7308 */ /* 0x000e220000001000 */
[----:B------:R-:W-:-:S04]  /*2c10*/  FADD.FTZ R3, -R16, -RZ ;  /* 0x800000ff10037221 */ /* 0x000fc80000010100 */
[----:B0-----:R-:W-:-:S04]  /*2c20*/  FFMA R13, R14, R3, 1 ;  /* 0x3f8000000e0d7423 */ /* 0x001fc80000000003 */
[----:B------:R-:W-:-:S04]  /*2c30*/  FFMA R13, R14, R13, R14 ;  /* 0x0000000d0e0d7223 */ /* 0x000fc8000000000e */
[----:B------:R-:W-:-:S04]  /*2c40*/  FFMA R14, R0, R13, RZ ;  /* 0x0000000d000e7223 */ /* 0x000fc800000000ff */
[----:B------:R-:W-:-:S04]  /*2c50*/  FFMA R15, R3, R14, R0 ;  /* 0x0000000e030f7223 */ /* 0x000fc80000000000 */
[----:B------:R-:W-:Y:S01]  /*2c60*/  FFMA R14, R13, R15, R14 ;  /* 0x0000000f0d0e7223 */ /* 0x000fe2000000000e */
[----:B------:R-:W-:-:S03]  /*2c70*/  IADD3 R15, PT, PT, R12, 0x7f, -R7 ;  /* 0x0000007f0c0f7810 */ /* 0x000fc60007ffe807 */
[----:B------:R-:W-:Y:S01]  /*2c80*/  FFMA R3, R3, R14, R0 ;  /* 0x0000000e03037223 */ /* 0x000fe20000000000 */
[----:B------:R-:W-:-:S03]  /*2c90*/  IADD3 R15, PT, PT, R15, R8, RZ ;  /* 0x000000080f0f7210 */ /* 0x000fc60007ffe0ff */
[----:B------:R-:W-:-:S05]  /*2ca0*/  FFMA R0, R13, R3, R14 ;  /* 0x000000030d007223 */ /* 0x000fca000000000e */
[----:B------:R-:W-:-:S04]  /*2cb0*/  SHF.R.U32.HI R7, RZ, 0x17, R0 ;  /* 0x00000017ff077819 */ /* 0x000fc80000011600 */
[----:B------:R-:W-:-:S04]  /*2cc0*/  LOP3.LUT R8, R7, 0xff, RZ, 0xc0, !PT ;  /* 0x000000ff07087812 */ /* 0x000fc800078ec0ff */
[----:B------:R-:W-:-:S04]  /*2cd0*/  IADD3 R7, PT, PT, R8, R15, RZ ;  /* 0x0000000f08077210 */ /* 0x000fc80007ffe0ff */
[----:B------:R-:W-:-:S04]  /*2ce0*/  IADD3 R8, PT, PT, R7, -0x1, RZ ;  /* 0xffffffff07087810 */ /* 0x000fc80007ffe0ff */
[----:B------:R-:W-:-:S13]  /*2cf0*/  ISETP.GE.U32.AND P0, PT, R8, 0xfe, PT ;  /* 0x000000fe0800780c */ /* 0x000fda0003f06070 */
[----:B------:R-:W-:Y:S05]  /*2d00*/  @!P0 BRA `(.L_x_79) ;  /* 0x0000000000808947 */ /* 0x000fea0003800000 */
[----:B------:R-:W-:-:S13]  /*2d10*/  ISETP.GT.AND P0, PT, R7, 0xfe, PT ;  /* 0x000000fe0700780c */ /* 0x000fda0003f04270 */
[----:B------:R-:W-:Y:S05]  /*2d20*/  @P0 BRA `(.L_x_80) ;  /* 0x00000000006c0947 */ /* 0x000fea0003800000 */
[----:B------:R-:W-:-:S13]  /*2d30*/  ISETP.GE.AND P0, PT, R7, 0x1, PT ;  /* 0x000000010700780c */ /* 0x000fda0003f06270 */
[----:B------:R-:W-:Y:S05]  /*2d40*/  @P0 BRA `(.L_x_81) ;  /* 0x0000000000740947 */ /* 0x000fea0003800000 */
[----:B------:R-:W-:Y:S02]  /*2d50*/  ISETP.GE.AND P0, PT, R7, -0x18, PT ;  /* 0xffffffe80700780c */ /* 0x000fe40003f06270 */
[----:B------:R-:W-:-:S11]  /*2d60*/  LOP3.LUT R0, R0, 0x80000000, RZ, 0xc0, !PT ;  /* 0x8000000000007812 */ /* 0x000fd600078ec0ff */
[----:B------:R-:W-:Y:S05]  /*2d70*/  @!P0 BRA `(.L_x_81) ;  /* 0x0000000000688947 */ /* 0x000fea0003800000 */
[CCC-:B------:R-:W-:Y:S01]  /*2d80*/  FFMA.RZ R8, R13.reuse, R3.reuse, R14.reuse ;  /* 0x000000030d087223 */ /* 0x1c0fe2000000c00e */
[CCC-:B------:R-:W-:Y:S01]  /*2d90*/  FFMA.RP R12, R13.reuse, R3.reuse, R14.reuse ;  /* 0x000000030d0c7223 */ /* 0x1c0fe2000000800e */
[----:B------:R-:W-:Y:S01]  /*2da0*/  FFMA.RM R13, R13, R3, R14 ;  /* 0x000000030d0d7223 */ /* 0x000fe2000000400e */
[C---:B------:R-:W-:Y:S02]  /*2db0*/  IADD3 R3, PT, PT, R7.reuse, 0x20, RZ ;  /* 0x0000002007037810 */ /* 0x040fe40007ffe0ff */
[----:B------:R-:W-:Y:S02]  /*2dc0*/  LOP3.LUT R8, R8, 0x7fffff, RZ, 0xc0, !PT ;  /* 0x007fffff08087812 */ /* 0x000fe400078ec0ff */
[C---:B------:R-:W-:Y:S02]  /*2dd0*/  ISETP.NE.AND P2, PT, R7.reuse, RZ, PT ;  /* 0x000000ff0700720c */ /* 0x040fe40003f45270 */
[----:B------:R-:W-:Y:S02]  /*2de0*/  LOP3.LUT R8, R8, 0x800000, RZ, 0xfc, !PT ;  /* 0x0080000008087812 */ /* 0x000fe400078efcff */
[----:B------:R-:W-:-:S02]  /*2df0*/  ISETP.NE.AND P1, PT, R7, RZ, PT ;  /* 0x000000ff0700720c */ /* 0x000fc40003f25270 */
[----:B------:R-:W-:Y:S02]  /*2e00*/  IADD3 R7, PT, PT, -R7, RZ, RZ ;  /* 0x000000ff07077210 */ /* 0x000fe40007ffe1ff */
[----:B------:R-:W-:Y:S02]  /*2e10*/  SHF.L.U32 R3, R8, R3, RZ ;  /* 0x0000000308037219 */ /* 0x000fe400000006ff */
[----:B------:R-:W-:Y:S02]  /*2e20*/  FSETP.NEU.FTZ.AND P0, PT, R12, R13, PT ;  /* 0x0000000d0c00720b */ /* 0x000fe40003f1d000 */
[----:B------:R-:W-:Y:S02]  /*2e30*/  SEL R7, R7, RZ, P2 ;  /* 0x000000ff07077207 */ /* 0x000fe40001000000 */
[----:B------:R-:W-:Y:S02]  /*2e40*/  ISETP.NE.AND P1, PT, R3, RZ, P1 ;  /* 0x000000ff0300720c */ /* 0x000fe40000f25270 */
[----:B------:R-:W-:-:S02]  /*2e50*/  SHF.R.U32.HI R7, RZ, R7, R8 ;  /* 0x00000007ff077219 */ /* 0x000fc40000011608 */
[----:B------:R-:W-:Y:S02]  /*2e60*/  PLOP3.LUT P0, PT, P0, P1, PT, 0xf8, 0x8f ;  /* 0x00000000008f781c */ /* 0x000fe40000703f70 */
[----:B------:R-:W-:Y:S02]  /*2e70*/  SHF.R.U32.HI R3, RZ, 0x1, R7 ;  /* 0x00000001ff037819 */ /* 0x000fe40000011607 */
[----:B------:R-:W-:-:S04]  /*2e80*/  SEL R8, RZ, 0x1, !P0 ;  /* 0x00000001ff087807 */ /* 0x000fc80004000000 */
[----:B------:R-:W-:-:S04]  /*2e90*/  LOP3.LUT R8, R8, 0x1, R3, 0xf8, !PT ;  /* 0x0000000108087812 */ /* 0x000fc800078ef803 */
[----:B------:R-:W-:-:S04]  /*2ea0*/  LOP3.LUT R8, R8, R7, RZ, 0xc0, !PT ;  /* 0x0000000708087212 */ /* 0x000fc800078ec0ff */
[----:B------:R-:W-:-:S04]  /*2eb0*/  IADD3 R3, PT, PT, R3, R8, RZ ;  /* 0x0000000803037210 */ /* 0x000fc80007ffe0ff */
[----:B------:R-:W-:Y:S01]  /*2ec0*/  LOP3.LUT R0, R3, R0, RZ, 0xfc, !PT ;  /* 0x0000000003007212 */ /* 0x000fe200078efcff */
[----:B------:R-:W-:Y:S06]  /*2ed0*/  BRA `(.L_x_81) ;  /* 0x0000000000107947 */ /* 0x000fec0003800000 */
.L_x_80:
[----:B------:R-:W-:-:S04]  /*2ee0*/  LOP3.LUT R0, R0, 0x80000000, RZ, 0xc0, !PT ;  /* 0x8000000000007812 */ /* 0x000fc800078ec0ff */
[----:B------:R-:W-:Y:S01]  /*2ef0*/  LOP3.LUT R0, R0, 0x7f800000, RZ, 0xfc, !PT ;  /* 0x7f80000000007812 */ /* 0x000fe200078efcff */
[----:B------:R-:W-:Y:S06]  /*2f00*/  BRA `(.L_x_81) ;  /* 0x0000000000047947 */ /* 0x000fec0003800000 */
.L_x_79:
[----:B------:R-:W-:-:S07]  /*2f10*/  LEA R0, R15, R0, 0x17 ;  /* 0x000000000f007211 */ /* 0x000fce00078eb8ff */
.L_x_81:
[----:B------:R-:W-:Y:S05]  /*2f20*/  BSYNC.RECONVERGENT B1 ;  /* 0x0000000000017941 */ /* 0x000fea0003800200 */
.L_x_78:
[----:B------:R-:W-:Y:S05]  /*2f30*/  BRA `(.L_x_82) ;  /* 0x0000000000207947 */ /* 0x000fea0003800000 */
.L_x_77:
[----:B------:R-:W-:-:S04]  /*2f40*/  LOP3.LUT R0, R3, 0x80000000, R0, 0x48, !PT ;  /* 0x8000000003007812 */ /* 0x000fc800078e4800 */
[----:B------:R-:W-:Y:S01]  /*2f50*/  LOP3.LUT R0, R0, 0x7f800000, RZ, 0xfc, !PT ;  /* 0x7f80000000007812 */ /* 0x000fe200078efcff */
[----:B------:R-:W-:Y:S06]  /*2f60*/  BRA `(.L_x_82) ;  /* 0x0000000000147947 */ /* 0x000fec0003800000 */
.L_x_76:
[----:B------:R-:W-:Y:S01]  /*2f70*/  LOP3.LUT R0, R3, 0x80000000, R0, 0x48, !PT ;  /* 0x8000000003007812 */ /* 0x000fe200078e4800 */
[----:B------:R-:W-:Y:S06]  /*2f80*/  BRA `(.L_x_82) ;  /* 0x00000000000c7947 */ /* 0x000fec0003800000 */
.L_x_75:
[----:B------:R-:W0:Y:S01]  /*2f90*/  MUFU.RSQ R0, -QNAN ;  /* 0xffc0000000007908 */ /* 0x000e220000001400 */
[----:B------:R-:W-:Y:S05]  /*2fa0*/  BRA `(.L_x_82) ;  /* 0x0000000000047947 */ /* 0x000fea0003800000 */
.L_x_74:
[----:B------:R-:W-:-:S07]  /*2fb0*/  FADD.FTZ R0, R0, R3 ;  /* 0x0000000300007221 */ /* 0x000fce0000010000 */
.L_x_82:
[----:B------:R-:W-:Y:S05]  /*2fc0*/  BSYNC.RECONVERGENT B0 ;  /* 0x0000000000007941 */ /* 0x000fea0003800200 */
.L_x_72:
[----:B------:R-:W-:-:S04]  /*2fd0*/  HFMA2 R3, -RZ, RZ, 0, 0 ;  /* 0x00000000ff037431 */ /* 0x000fc800000001ff */
[----:B0-----:R-:W-:Y:S05]  /*2fe0*/  RET.REL.NODEC R2 `(compute_te_kernel) ;  /* 0xffffffd002047950 */ /* 0x001fea0003c3ffff */
.L_x_83:
        /* <DEDUP_REMOVED lines=9> */
.L_x_154:


//--------------------- .text.count_neighbors_z_kernel --------------------------
	.section	.text.count_neighbors_z_kernel,"ax",@progbits
	.align	128
        .global         count_neighbors_z_kernel
        .type           count_neighbors_z_kernel,@function
        .size           count_neighbors_z_kernel,(.L_x_157 - count_neighbors_z_kernel)
        .other          count_neighbors_z_kernel,@"STO_CUDA_ENTRY STV_DEFAULT"
count_neighbors_z_kernel:
.text.count_neighbors_z_kernel:
        /* <DEDUP_REMOVED lines=8> */
[----:B------:R-:W-:Y:S01]  /*0080*/  UISETP.GE.AND UP0, UPT, UR10, 0x1, UPT ;  /* 0x000000010a00788c */ /* 0x000fe2000bf06270 */
[----:B------:R-:W-:Y:S01]  /*0090*/  IMAD.MOV.U32 R2, RZ, RZ, RZ ;  /* 0x000000ffff027224 */ /* 0x000fe200078e00ff */
[----:B------:R-:W0:Y:S07]  /*00a0*/  LDCU.64 UR8, c[0x0][0x358] ;  /* 0x00006b00ff0877ac */ /* 0x000e2e0008000a00 */
[----:B------:R-:W-:Y:S05]  /*00b0*/  BRA.U !UP0, `(.L_x_84) ;  /* 0x0000000908cc7547 */ /* 0x000fea000b800000 */
[----:B------:R-:W1:Y:S08]  /*00c0*/  LDC.64 R2, c[0x0][0x388] ;  /* 0x0000e200ff027b82 */ /* 0x000e700000000a00 */
[----:B------:R-:W2:Y:S01]  /*00d0*/  LDC R7, c[0x0][0x39c] ;  /* 0x0000e700ff077b82 */ /* 0x000ea20000000800 */
[----:B-1----:R-:W-:-:S06]  /*00e0*/  IMAD.WIDE R2, R0, 0x4, R2 ;  /* 0x0000000400027825 */ /* 0x002fcc00078e0202 */
[----:B0-----:R0:W5:Y:S01]  /*00f0*/  LDG.E R3, desc[UR8][R2.64] ;  /* 0x0000000802037981 */ /* 0x001162000c1e1900 */
[----:B--2---:R-:W-:-:S13]  /*0100*/  ISETP.GE.AND P0, PT, R7, 0x1, PT ;  /* 0x000000010700780c */ /* 0x004fda0003f06270 */
[----:B0-----:R-:W-:Y:S05]  /*0110*/  @!P0 BRA `(.L_x_85) ;  /* 0x0000000800188947 */ /* 0x001fea0003800000 */
[----:B------:R-:W0:Y:S01]  /*0120*/  LDC.64 R10, c[0x0][0x380] ;  /* 0x0000e000ff0a7b82 */ /* 0x000e220000000a00 */
[C---:B------:R-:W-:Y:S01]  /*0130*/  LOP3.LUT R4, R7.reuse, 0x7, RZ, 0xc0, !PT ;  /* 0x0000000707047812 */ /* 0x040fe200078ec0ff */
[----:B------:R-:W-:Y:S01]  /*0140*/  IMAD R5, R0, R7, RZ ;  /* 0x0000000700057224 */ /* 0x000fe200078e02ff */
[C---:B------:R-:W-:Y:S01]  /*0150*/  LOP3.LUT R6, R7.reuse, 0x7ffffff8, RZ, 0xc0, !PT ;  /* 0x7ffffff807067812 */ /* 0x040fe200078ec0ff */
[----:B------:R-:W-:Y:S01]  /*0160*/  IMAD.MOV.U32 R9, RZ, RZ, RZ ;  /* 0x000000ffff097224 */ /* 0x000fe200078e00ff */
[----:B------:R-:W-:Y:S01]  /*0170*/  LOP3.LUT R7, R7, 0x3, RZ, 0xc0, !PT ;  /* 0x0000000307077812 */ /* 0x000fe200078ec0ff */
[----:B------:R-:W-:Y:S01]  /*0180*/  VIADD R2, R4, 0xffffffff ;  /* 0xffffffff04027836 */ /* 0x000fe20000000000 */
[----:B------:R-:W-:-:S04]  /*0190*/  IADD3 R8, PT, PT, -R6, RZ, RZ ;  /* 0x000000ff06087210 */ /* 0x000fc80007ffe1ff */
[----:B------:R-:W-:Y:S01]  /*01a0*/  ISETP.GE.U32.AND P0, PT, R2, 0x3, PT ;  /* 0x000000030200780c */ /* 0x000fe20003f06070 */
[----:B------:R-:W-:Y:S01]  /*01b0*/  IMAD.MOV.U32 R2, RZ, RZ, RZ ;  /* 0x000000ffff027224 */ /* 0x000fe200078e00ff */
[----:B0-----:R-:W-:-:S04]  /*01c0*/  IADD3 R10, P1, PT, R10, 0x10, RZ ;  /* 0x000000100a0a7810 */ /* 0x001fc80007f3e0ff */
[----:B------:R-:W-:-:S09]  /*01d0*/  IADD3.X R11, PT, PT, RZ, R11, RZ, P1, !PT ;  /* 0x0000000bff0b7210 */ /* 0x000fd20000ffe4ff */
.L_x_92:
[----:B------:R-:W-:Y:S01]  /*01e0*/  ISETP.NE.AND P1, PT, R0, R9, PT ;  /* 0x000000090000720c */ /* 0x000fe20003f25270 */
[----:B------:R-:W-:-:S12]  /*01f0*/  BSSY.RECONVERGENT B0, `(.L_x_86) ;  /* 0x0000073000007945 */ /* 0x000fd80003800200 */
[----:B------:R-:W-:Y:S05]  /*0200*/  @!P1 BRA `(.L_x_87) ;  /* 0x0000000400c49947 */ /* 0x000fea0003800000 */
[----:B------:R-:W0:Y:S01]  /*0210*/  LDC R18, c[0x0][0x39c] ;  /* 0x0000e700ff127b82 */ /* 0x000e220000000800 */
[----:B------:R-:W-:Y:S02]  /*0220*/  IMAD.MOV.U32 R22, RZ, RZ, RZ ;  /* 0x000000ffff167224 */ /* 0x000fe400078e00ff */
[----:B------:R-:W-:Y:S01]  /*0230*/  IMAD.MOV.U32 R20, RZ, RZ, RZ ;  /* 0x000000ffff147224 */ /* 0x000fe200078e00ff */
[----:B0-----:R-:W-:Y:S01]  /*0240*/  ISETP.GE.U32.AND P1, PT, R18, 0x8, PT ;  /* 0x000000081200780c */ /* 0x001fe20003f26070 */
[----:B------:R-:W-:-:S12]  /*0250*/  IMAD R21, R9, R18, RZ ;  /* 0x0000001209157224 */ /* 0x000fd800078e02ff */
[----:B------:R-:W-:Y:S05]  /*0260*/  @!P1 BRA `(.L_x_88) ;  /* 0x0000000000b09947 */ /* 0x000fea0003800000 */
[----:B------:R-:W-:-:S04]  /*0270*/  IMAD.WIDE.U32 R12, R21, 0x4, R10 ;  /* 0x00000004150c7825 */ /* 0x000fc800078e000a */
[----:B------:R-:W-:Y:S01]  /*0280*/  HFMA2 R22, -RZ, RZ, 0, 0 ;  /* 0x00000000ff167431 */ /* 0x000fe200000001ff */
[----:B------:R-:W-:Y:S01]  /*0290*/  MOV R17, R5 ;  /* 0x0000000500117202 */ /* 0x000fe20000000f00 */
[----:B------:R-:W-:Y:S02]  /*02a0*/  IMAD.MOV.U32 R20, RZ, RZ, R12 ;  /* 0x000000ffff147224 */ /* 0x000fe400078e000c */
[----:B------:R-:W-:Y:S02]  /*02b0*/  IMAD.MOV.U32 R23, RZ, RZ, R13 ;  /* 0x000000ffff177224 */ /* 0x000fe400078e000d */
[----:B------:R-:W-:-:S07]  /*02c0*/  IMAD.MOV.U32 R16, RZ, RZ, R8 ;  /* 0x000000ffff107224 */ /* 0x000fce00078e0008 */
.L_x_89:
[----:B------:R-:W-:Y:S01]  /*02d0*/  IMAD.WIDE R12, R17, 0x4, R10 ;  /* 0x00000004110c7825 */ /* 0x000fe200078e020a */
[----:B------:R-:W-:-:S03]  /*02e0*/  MOV R15, R23 ;  /* 0x00000017000f7202 */ /* 0x000fc60000000f00 */
[----:B------:R-:W-:Y:S01]  /*02f0*/  IMAD.MOV.U32 R14, RZ, RZ, R20 ;  /* 0x000000ffff0e7224 */ /* 0x000fe200078e0014 */
[----:B------:R-:W2:Y:S04]  /*0300*/  LDG.E R19, desc[UR8][R12.64+-0x10] ;  /* 0xfffff0080c137981 */ /* 0x000ea8000c1e1900 */
[----:B------:R-:W2:Y:S04]  /*0310*/  LDG.E R20, desc[UR8][R14.64+-0x10] ;  /* 0xfffff0080e147981 */ /* 0x000ea8000c1e1900 */
[----:B------:R-:W3:Y:S04]  /*0320*/  LDG.E R23, desc[UR8][R12.64+-0xc] ;  /* 0xfffff4080c177981 */ /* 0x000ee8000c1e1900 */
[----:B------:R-:W3:Y:S04]  /*0330*/  LDG.E R24, desc[UR8][R14.64+-0xc] ;  /* 0xfffff4080e187981 */ /* 0x000ee8000c1e1900 */
[----:B------:R-:W4:Y:S04]  /*0340*/  LDG.E R25, desc[UR8][R14.64+-0x8] ;  /* 0xfffff8080e197981 */ /* 0x000f28000c1e1900 */
[----:B------:R-:W4:Y:S04]  /*0350*/  LDG.E R26, desc[UR8][R12.64+-0x4] ;  /* 0xfffffc080c1a7981 */ /* 0x000f28000c1e1900 */
[----:B------:R-:W4:Y:S04]  /*0360*/  LDG.E R27, desc[UR8][R14.64+-0x4] ;  /* 0xfffffc080e1b7981 */ /* 0x000f28000c1e1900 */
[----:B------:R-:W4:Y:S04]  /*0370*/  LDG.E R28, desc[UR8][R12.64+0xc] ;  /* 0x00000c080c1c7981 */ /* 0x000f28000c1e1900 */
[----:B------:R-:W4:Y:S01]  /*0380*/  LDG.E R29, desc[UR8][R14.64+0xc] ;  /* 0x00000c080e1d7981 */ /* 0x000f22000c1e1900 */
[----:B--2---:R-:W-:-:S03]  /*0390*/  FADD R19, R19, -R20 ;  /* 0x8000001413137221 */ /* 0x004fc60000000000 */
[----:B------:R-:W2:Y:S01]  /*03a0*/  LDG.E R20, desc[UR8][R12.64+-0x8] ;  /* 0xfffff8080c147981 */ /* 0x000ea2000c1e1900 */
[----:B---3--:R-:W-:-:S05]  /*03b0*/  FADD R23, R23, -R24 ;  /* 0x8000001817177221 */ /* 0x008fca0000000000 */
[----:B------:R-:W-:Y:S02]  /*03c0*/  FMNMX3 R19, R22, |R19|, |R23|, !PT ;  /* 0x4000001316137276 */ /* 0x000fe40007800417 */
[----:B------:R-:W3:Y:S04]  /*03d0*/  LDG.E R23, desc[UR8][R14.64] ;  /* 0x000000080e177981 */ /* 0x000ee8000c1e1900 */
[----:B------:R-:W3:Y:S01]  /*03e0*/  LDG.E R22, desc[UR8][R12.64+0x8] ;  /* 0x000008080c167981 */ /* 0x000ee2000c1e1900 */
[----:B----4-:R-:W-:-:S03]  /*03f0*/  FADD R26, R26, -R27 ;  /* 0x8000001b1a1a7221 */ /* 0x010fc60000000000 */
[----:B------:R-:W3:Y:S01]  /*0400*/  LDG.E R27, desc[UR8][R14.64+0x8] ;  /* 0x000008080e1b7981 */ /* 0x000ee2000c1e1900 */
[----:B--2---:R-:W-:-:S03]  /*0410*/  FADD R24, R20, -R25 ;  /* 0x8000001914187221 */ /* 0x004fc60000000000 */
[----:B------:R-:W2:Y:S02]  /*0420*/  LDG.E R20, desc[UR8][R12.64] ;  /* 0x000000080c147981 */ /* 0x000ea4000c1e1900 */
[----:B------:R-:W-:Y:S02]  /*0430*/  FMNMX3 R19, R19, |R24|, |R26|, !PT ;  /* 0x4000001813137276 */ /* 0x000fe4000780041a */
[----:B------:R-:W4:Y:S04]  /*0440*/  LDG.E R25, desc[UR8][R12.64+0x4] ;  /* 0x000004080c197981 */ /* 0x000f28000c1e1900 */
[----:B------:R-:W4:Y:S01]  /*0450*/  LDG.E R26, desc[UR8][R14.64+0x4] ;  /* 0x000004080e1a7981 */ /* 0x000f22000c1e1900 */
[----:B------:R-:W-:-:S05]  /*0460*/  VIADD R16, R16, 0x8 ;  /* 0x0000000810107836 */ /* 0x000fca0000000000 */
[----:B------:R-:W-:Y:S01]  /*0470*/  ISETP.NE.AND P1, PT, R16, RZ, PT ;  /* 0x000000ff1000720c */ /* 0x000fe20003f25270 */
[----:B------:R-:W-:Y:S01]  /*0480*/  FADD R28, R28, -R29 ;  /* 0x8000001d1c1c7221 */ /* 0x000fe20000000000 */
[----:B---3--:R-:W-:Y:S01]  /*0490*/  FADD R22, R22, -R27 ;  /* 0x8000001b16167221 */ /* 0x008fe20000000000 */
[----:B------:R-:W-:Y:S01]  /*04a0*/  IADD3 R17, PT, PT, R17, 0x8, RZ ;  /* 0x0000000811117810 */ /* 0x000fe20007ffe0ff */
[----:B--2---:R-:W-:Y:S01]  /*04b0*/  FADD R24, R20, -R23 ;  /* 0x8000001714187221 */ /* 0x004fe20000000000 */
[----:B------:R-:W-:Y:S01]  /*04c0*/  IADD3 R20, P2, PT, R14, 0x20, RZ ;  /* 0x000000200e147810 */ /* 0x000fe20007f5e0ff */
[----:B----4-:R-:W-:-:S04]  /*04d0*/  FADD R25, R25, -R26 ;  /* 0x8000001a19197221 */ /* 0x010fc80000000000 */
[----:B------:R-:W-:Y:S01]  /*04e0*/  IMAD.X R23, RZ, RZ, R15, P2 ;  /* 0x000000ffff177224 */ /* 0x000fe200010e060f */
[----:B------:R-:W-:-:S04]  /*04f0*/  FMNMX3 R19, R19, |R24|, |R25|, !PT ;  /* 0x4000001813137276 */ /* 0x000fc80007800419 */
[----:B------:R-:W-:Y:S01]  /*0500*/  FMNMX3 R22, R19, |R22|, |R28|, !PT ;  /* 0x4000001613167276 */ /* 0x000fe2000780041c */
[----:B------:R-:W-:Y:S06]  /*0510*/  @P1 BRA `(.L_x_89) ;  /* 0xfffffffc006c1947 */ /* 0x000fec000383ffff */
[----:B------:R-:W-:-:S07]  /*0520*/  IMAD.MOV.U32 R20, RZ, RZ, R6 ;  /* 0x000000ffff147224 */ /* 0x000fce00078e0006 */
.L_x_88:
[----:B------:R-:W-:-:S13]  /*0530*/  ISETP.NE.AND P1, PT, R4, RZ, PT ;  /* 0x000000ff0400720c */ /* 0x000fda0003f25270 */
[----:B------:R-:W-:Y:S05]  /*0540*/  @!P1 BRA `(.L_x_90) ;  /* 0x0000000000e49947 */ /* 0x000fea0003800000 */
[----:B------:R-:W-:Y:S01]  /*0550*/  ISETP.NE.AND P1, PT, R7, RZ, PT ;  /* 0x000000ff0700720c */ /* 0x000fe20003f25270 */
[----:B------:R-:W-:-:S12]  /*0560*/  @!P0 BRA `(.L_x_91) ;  /* 0x0000000000648947 */ /* 0x000fd80003800000 */
[----:B------:R-:W0:Y:S01]  /*0570*/  LDC.64 R12, c[0x0][0x380] ;  /* 0x0000e000ff0c7b82 */ /* 0x000e220000000a00 */
[CC--:B------:R-:W-:Y:S01]  /*0580*/  IADD3 R23, P2, PT, R21.reuse, R20.reuse, RZ ;  /* 0x0000001415177210 */ /* 0x0c0fe20007f5e0ff */
[----:B------:R-:W-:Y:S01]  /*0590*/  IMAD.IADD R17, R21, 0x1, R20 ;  /* 0x0000000115117824 */ /* 0x000fe200078e0214 */
[----:B------:R-:W-:-:S03]  /*05a0*/  IADD3 R19, PT, PT, R5, R20, RZ ;  /* 0x0000001405137210 */ /* 0x000fc60007ffe0ff */
[----:B------:R-:W-:Y:S02]  /*05b0*/  IMAD.X R24, RZ, RZ, RZ, P2 ;  /* 0x000000ffff187224 */ /* 0x000fe400010e06ff */
[----:B------:R-:W1:Y:S01]  /*05c0*/  LDC.64 R14, c[0x0][0x380] ;  /* 0x0000e000ff0e7b82 */ /* 0x000e620000000a00 */
[----:B0-----:R-:W-:-:S04]  /*05d0*/  LEA R12, P2, R23, R12, 0x2 ;  /* 0x0000000c170c7211 */ /* 0x001fc800078410ff */
[----:B------:R-:W-:Y:S01]  /*05e0*/  LEA.HI.X R13, R23, R13, R24, 0x2, P2 ;  /* 0x0000000d170d7211 */ /* 0x000fe200010f1418 */
[----:B-1----:R-:W-:-:S04]  /*05f0*/  IMAD.WIDE.U32 R16, R17, 0x4, R14 ;  /* 0x0000000411107825 */ /* 0x002fc800078e000e */
[----:B------:R-:W2:Y:S01]  /*0600*/  LDG.E R24, desc[UR8][R12.64+0x4] ;  /* 0x000004080c187981 */ /* 0x000ea2000c1e1900 */
[----:B------:R-:W-:-:S03]  /*0610*/  IMAD.WIDE R14, R19, 0x4, R14 ;  /* 0x00000004130e7825 */ /* 0x000fc600078e020e */
[----:B------:R-:W3:Y:S04]  /*0620*/  LDG.E R26, desc[UR8][R12.64+0x8] ;  /* 0x000008080c1a7981 */ /* 0x000ee8000c1e1900 */
[----:B------:R-:W4:Y:S04]  /*0630*/  LDG.E R16, desc[UR8][R16.64] ;  /* 0x0000000810107981 */ /* 0x000f28000c1e1900 */
[----:B------:R-:W4:Y:S04]  /*0640*/  LDG.E R19, desc[UR8][R14.64] ;  /* 0x000000080e137981 */ /* 0x000f28000c1e1900 */
[----:B------:R-:W2:Y:S04]  /*0650*/  LDG.E R23, desc[UR8][R14.64+0x4] ;  /* 0x000004080e177981 */ /* 0x000ea8000c1e1900 */
[----:B------:R-:W3:Y:S04]  /*0660*/  LDG.E R25, desc[UR8][R14.64+0x8] ;  /* 0x000008080e197981 */ /* 0x000ee8000c1e1900 */
[----:B------:R-:W3:Y:S04]  /*0670*/  LDG.E R27, desc[UR8][R14.64+0xc] ;  /* 0x00000c080e1b7981 */ /* 0x000ee8000c1e1900 */
[----:B------:R-:W3:Y:S01]  /*0680*/  LDG.E R28, desc[UR8][R12.64+0xc] ;  /* 0x00000c080c1c7981 */ /* 0x000ee2000c1e1900 */
[----:B------:R-:W-:-:S02]  /*0690*/  VIADD R20, R20, 0x4 ;  /* 0x0000000414147836 */ /* 0x000fc40000000000 */
[----:B----4-:R-:W-:Y:S01]  /*06a0*/  FADD R19, R19, -R16 ;  /* 0x8000001013137221 */ /* 0x010fe20000000000 */
[----:B--2---:R-:W-:Y:S01]  /*06b0*/  FADD R23, R23, -R24 ;  /* 0x8000001817177221 */ /* 0x004fe20000000000 */
[----:B---3--:R-:W-:-:S04]  /*06c0*/  FADD R26, R25, -R26 ;  /* 0x8000001a191a7221 */ /* 0x008fc80000000000 */
[----:B------:R-:W-:Y:S01]  /*06d0*/  FMNMX3 R19, R22, |R19|, |R23|, !PT ;  /* 0x4000001316137276 */ /* 0x000fe20007800417 */
[----:B------:R-:W-:-:S05]  /*06e0*/  FADD R27, R27, -R28 ;  /* 0x8000001c1b1b7221 */ /* 0x000fca0000000000 */
[----:B------:R-:W-:-:S07]  /*06f0*/  FMNMX3 R22, R19, |R26|, |R27|, !PT ;  /* 0x4000001a13167276 */ /* 0x000fce000780041b */
.L_x_91:
[----:B------:R-:W-:Y:S05]  /*0700*/  @!P1 BRA `(.L_x_90) ;  /* 0x0000000000749947 */ /* 0x000fea0003800000 */
[----:B------:R-:W-:Y:S02]  /*0710*/  ISETP.NE.AND P2, PT, R7, 0x1, PT ;  /* 0x000000010700780c */ /* 0x000fe40003f45270 */
[----:B------:R-:W-:-:S11]  /*0720*/  LOP3.LUT P1, RZ, R18, 0x1, RZ, 0xc0, !PT ;  /* 0x0000000112ff7812 */ /* 0x000fd6000782c0ff */
[----:B------:R-:W0:Y:S01]  /*0730*/  @P2 LDC.64 R14, c[0x0][0x380] ;  /* 0x0000e000ff0e2b82 */ /* 0x000e220000000a00 */
[CC--:B------:R-:W-:Y:S02]  /*0740*/  @P2 IADD3 R18, P3, PT, R21.reuse, R20.reuse, RZ ;  /* 0x0000001415122210 */ /* 0x0c0fe40007f7e0ff */
[-C--:B------:R-:W-:Y:S02]  /*0750*/  @P2 IADD3 R19, PT, PT, R21, R20.reuse, RZ ;  /* 0x0000001415132210 */ /* 0x080fe40007ffe0ff */
[----:B------:R-:W-:Y:S01]  /*0760*/  @P2 IADD3 R25, PT, PT, R5, R20, RZ ;  /* 0x0000001405192210 */ /* 0x000fe20007ffe0ff */
[----:B------:R-:W-:Y:S02]  /*0770*/  @P2 IMAD.X R23, RZ, RZ, RZ, P3 ;  /* 0x000000ffff172224 */ /* 0x000fe400018e06ff */
[----:B------:R-:W1:Y:S01]  /*0780*/  @P2 LDC.64 R12, c[0x0][0x380] ;  /* 0x0000e000ff0c2b82 */ /* 0x000e620000000a00 */
[----:B------:R-:W-:-:S07]  /*0790*/  @P2 VIADD R20, R20, 0x2 ;  /* 0x0000000214142836 */ /* 0x000fce0000000000 */
[----:B------:R-:W2:Y:S01]  /*07a0*/  @P1 LDC.64 R16, c[0x0][0x380] ;  /* 0x0000e000ff101b82 */ /* 0x000ea20000000a00 */
[----:B0-----:R-:W-:-:S04]  /*07b0*/  @P2 LEA R14, P3, R18, R14, 0x2 ;  /* 0x0000000e120e2211 */ /* 0x001fc800078610ff */
[----:B------:R-:W-:Y:S02]  /*07c0*/  @P2 LEA.HI.X R15, R18, R15, R23, 0x2, P3 ;  /* 0x0000000f120f2211 */ /* 0x000fe400018f1417 */
[----:B------:R-:W-:Y:S01]  /*07d0*/  @P1 IADD3 R23, PT, PT, R21, R20, RZ ;  /* 0x0000001415171210 */ /* 0x000fe20007ffe0ff */
[----:B------:R-:W-:Y:S02]  /*07e0*/  @P1 IMAD.IADD R21, R5, 0x1, R20 ;  /* 0x0000000105151824 */ /* 0x000fe400078e0214 */
[--C-:B-1----:R-:W-:Y:S01]  /*07f0*/  @P2 IMAD.WIDE.U32 R18, R19, 0x4, R12.reuse ;  /* 0x0000000413122825 */ /* 0x102fe200078e000c */
[----:B------:R-:W3:Y:S03]  /*0800*/  @P2 LDG.E R14, desc[UR8][R14.64+0x4] ;  /* 0x000004080e0e2981 */ /* 0x000ee6000c1e1900 */
[----:B------:R-:W-:Y:S02]  /*0810*/  @P2 IMAD.WIDE R12, R25, 0x4, R12 ;  /* 0x00000004190c2825 */ /* 0x000fe400078e020c */
[----:B------:R-:W4:Y:S02]  /*0820*/  @P2 LDG.E R18, desc[UR8][R18.64] ;  /* 0x0000000812122981 */ /* 0x000f24000c1e1900 */
[----:B--2---:R-:W-:-:S02]  /*0830*/  @P1 IMAD.WIDE R20, R21, 0x4, R16 ;  /* 0x0000000415141825 */ /* 0x004fc400078e0210 */
[----:B------:R-:W3:Y:S02]  /*0840*/  @P2 LDG.E R27, desc[UR8][R12.64+0x4] ;  /* 0x000004080c1b2981 */ /* 0x000ee4000c1e1900 */
[----:B------:R-:W-:Y:S02]  /*0850*/  @P1 IMAD.WIDE.U32 R16, R23, 0x4, R16 ;  /* 0x0000000417101825 */ /* 0x000fe400078e0010 */
[----:B------:R-:W4:Y:S04]  /*0860*/  @P2 LDG.E R23, desc[UR8][R12.64] ;  /* 0x000000080c172981 */ /* 0x000f28000c1e1900 */
[----:B------:R-:W2:Y:S04]  /*0870*/  @P1 LDG.E R20, desc[UR8][R20.64] ;  /* 0x0000000814141981 */ /* 0x000ea8000c1e1900 */
[----:B------:R-:W2:Y:S01]  /*0880*/  @P1 LDG.E R17, desc[UR8][R16.64] ;  /* 0x0000000810111981 */ /* 0x000ea2000c1e1900 */
[----:B---3--:R-:W-:Y:S01]  /*0890*/  @P2 FADD R27, R27, -R14 ;  /* 0x8000000e1b1b2221 */ /* 0x008fe20000000000 */
[----:B----4-:R-:W-:-:S05]  /*08a0*/  @P2 FADD R25, R23, -R18 ;  /* 0x8000001217192221 */ /* 0x010fca0000000000 */
[----:B------:R-:W-:Y:S01]  /*08b0*/  @P2 FMNMX3 R22, R22, |R25|, |R27|, !PT ;  /* 0x4000001916162276 */ /* 0x000fe2000780041b */
[----:B--2---:R-:W-:-:S05]  /*08c0*/  @P1 FADD R23, R20, -R17 ;  /* 0x8000001114171221 */ /* 0x004fca0000000000 */
[----:B------:R-:W-:-:S07]  /*08d0*/  @P1 FMNMX R22, R22, |R23|, !PT ;  /* 0x4000001716161209 */ /* 0x000fce0007800000 */
.L_x_90:
[----:B-----5:R-:W-:Y:S02]  /*08e0*/  FSETP.GEU.AND P1, PT, R22, R3, PT ;  /* 0x000000031600720b */ /* 0x020fe40003f2e000 */
[----:B------:R-:W-:-:S11]  /*08f0*/  IADD3 R12, PT, PT, R2, 0x1, RZ ;  /* 0x00000001020c7810 */ /* 0x000fd60007ffe0ff */
[----:B------:R-:W-:-:S05]  /*0900*/  @P1 IMAD.MOV R12, RZ, RZ, R2 ;  /* 0x000000ffff0c1224 */ /* 0x000fca00078e0202 */
[----:B------:R-:W-:-:S07]  /*0910*/  MOV R2, R12 ;  /* 0x0000000c00027202 */ /* 0x000fce0000000f00 */
.L_x_87:
[----:B------:R-:W-:Y:S05]  /*0920*/  BSYNC.RECONVERGENT B0 ;  /* 0x0000000000007941 */ /* 0x000fea0003800200 */
.L_x_86:
[----:B------:R-:W0:Y:S01]  /*0930*/  LDCU UR4, c[0x0][0x398] ;  /* 0x00007300ff0477ac */ /* 0x000e220008000800 */
[----:B------:R-:W-:-:S05]  /*0940*/  VIADD R9, R9, 0x1 ;  /* 0x0000000109097836 */ /* 0x000fca0000000000 */
[----:B0-----:R-:W-:-:S13]  /*0950*/  ISETP.NE.AND P1, PT, R9, UR4, PT ;  /* 0x0000000409007c0c */ /* 0x001fda000bf25270 */
[----:B------:R-:W-:Y:S05]  /*0960*/  @!P1 BRA `(.L_x_84) ;  /* 0x0000000000a09947 */ /* 0x000fea0003800000 */
[----:B------:R-:W-:Y:S05]  /*0970*/  BRA `(.L_x_92) ;  /* 0xfffffff800187947 */ /* 0x000fea000383ffff */
.L_x_85:
[----:B------:R-:W-:Y:S01]  /*0980*/  UISETP.GE.U32.AND UP1, UPT, UR10, 0x4, UPT ;  /* 0x000000040a00788c */ /* 0x000fe2000bf26070 */
[----:B------:R-:W-:Y:S01]  /*0990*/  HFMA2 R2, -RZ, RZ, 0, 0 ;  /* 0x00000000ff027431 */ /* 0x000fe200000001ff */
[----:B------:R-:W-:Y:S01]  /*09a0*/  ULOP3.LUT UR6, UR10, 0x3, URZ, 0xc0, !UPT ;  /* 0x000000030a067892 */ /* 0x000fe2000f8ec0ff */
[----:B------:R-:W-:-:S03]  /*09b0*/  UMOV UR4, URZ ;  /* 0x000000ff00047c82 */ /* 0x000fc60008000000 */
[----:B------:R-:W-:-:S03]  /*09c0*/  UISETP.NE.AND UP0, UPT, UR6, URZ, UPT ;  /* 0x000000ff0600728c */ /* 0x000fc6000bf05270 */
[----:B------:R-:W-:Y:S08]  /*09d0*/  BRA.U !UP1, `(.L_x_93) ;  /* 0x0000000109587547 */ /* 0x000ff0000b800000 */
[----:B-----5:R-:W-:Y:S01]  /*09e0*/  FSETP.GT.AND P0, PT, R3, RZ, PT ;  /* 0x000000ff0300720b */ /* 0x020fe20003f04000 */
[----:B------:R-:W-:Y:S01]  /*09f0*/  IMAD.MOV.U32 R2, RZ, RZ, RZ ;  /* 0x000000ffff027224 */ /* 0x000fe200078e00ff */
[----:B------:R-:W-:Y:S01]  /*0a00*/  ULOP3.LUT UR4, UR10, 0x7ffffffc, URZ, 0xc0, !UPT ;  /* 0x7ffffffc0a047892 */ /* 0x000fe2000f8ec0ff */
[----:B------:R-:W-:-:S11]  /*0a10*/  UMOV UR5, URZ ;  /* 0x000000ff00057c82 */ /* 0x000fd60008000000 */
.L_x_94:
[----:B------:R-:W-:Y:S01]  /*0a20*/  ISETP.NE.AND P1, PT, R0, UR5, P0 ;  /* 0x0000000500007c0c */ /* 0x000fe20008725270 */
[----:B------:R-:W-:Y:S01]  /*0a30*/  UIADD3 UR7, UPT, UPT, UR5, 0x1, URZ ;  /* 0x0000000105077890 */ /* 0x000fe2000fffe0ff */
[----:B------:R-:W-:-:S05]  /*0a40*/  IADD3 R4, PT, PT, R2, 0x1, RZ ;  /* 0x0000000102047810 */ /* 0x000fca0007ffe0ff */
[----:B------:R-:W-:Y:S01]  /*0a50*/  ISETP.NE.AND P2, PT, R0, UR7, P0 ;  /* 0x0000000700007c0c */ /* 0x000fe20008745270 */
[----:B------:R-:W-:-:S05]  /*0a60*/  UIADD3 UR7, UPT, UPT, UR5, 0x2, URZ ;  /* 0x0000000205077890 */ /* 0x000fca000fffe0ff */
[----:B------:R-:W-:Y:S01]  /*0a70*/  @!P1 IMAD.MOV R4, RZ, RZ, R2 ;  /* 0x000000ffff049224 */ /* 0x000fe200078e0202 */
[----:B------:R-:W-:Y:S01]  /*0a80*/  ISETP.NE.AND P1, PT, R0, UR7, P0 ;  /* 0x0000000700007c0c */ /* 0x000fe20008725270 */
[----:B------:R-:W-:Y:S02]  /*0a90*/  UIADD3 UR7, UPT, UPT, UR5, 0x3, URZ ;  /* 0x0000000305077890 */ /* 0x000fe4000fffe0ff */
[----:B------:R-:W-:Y:S01]  /*0aa0*/  UIADD3 UR5, UPT, UPT, UR5, 0x4, URZ ;  /* 0x0000000405057890 */ /* 0x000fe2000fffe0ff */
[----:B------:R-:W-:Y:S02]  /*0ab0*/  IADD3 R2, PT, PT, R4, 0x1, RZ ;  /* 0x0000000104027810 */ /* 0x000fe40007ffe0ff */
[----:B------:R-:W-:Y:S01]  /*0ac0*/  @!P2 IMAD.MOV R2, RZ, RZ, R4 ;  /* 0x000000ffff02a224 */ /* 0x000fe200078e0204 */
[----:B------:R-:W-:Y:S01]  /*0ad0*/  ISETP.NE.AND P2, PT, R0, UR7, P0 ;  /* 0x0000000700007c0c */ /* 0x000fe20008745270 */
[----:B------:R-:W-:-:S03]  /*0ae0*/  UISETP.NE.AND UP1, UPT, UR5, UR4, UPT ;  /* 0x000000040500728c */ /* 0x000fc6000bf25270 */
[----:B------:R-:W-:Y:S02]  /*0af0*/  IADD3 R4, PT, PT, R2, 0x1, RZ ;  /* 0x0000000102047810 */ /* 0x000fe40007ffe0ff */
[----:B------:R-:W-:-:S05]  /*0b00*/  @!P1 IMAD.MOV R4, RZ, RZ, R2 ;  /* 0x000000ffff049224 */ /* 0x000fca00078e0202 */
[----:B------:R-:W-:Y:S02]  /*0b10*/  IADD3 R2, PT, PT, R4, 0x1, RZ ;  /* 0x0000000104027810 */ /* 0x000fe40007ffe0ff */
[----:B------:R-:W-:Y:S01]  /*0b20*/  @!P2 IMAD.MOV R2, RZ, RZ, R4 ;  /* 0x000000ffff02a224 */ /* 0x000fe200078e0204 */
[----:B------:R-:W-:Y:S06]  /*0b30*/  BRA.U UP1, `(.L_x_94) ;  /* 0xfffffffd01b87547 */ /* 0x000fec000b83ffff */
.L_x_93:
[----:B------:R-:W-:Y:S05]  /*0b40*/  BRA.U !UP0, `(.L_x_84) ;  /* 0x0000000108287547 */ /* 0x000fea000b800000 */
[----:B-----5:R-:W-:Y:S01]  /*0b50*/  FSETP.GT.AND P1, PT, R3, RZ, PT ;  /* 0x000000ff0300720b */ /* 0x020fe20003f24000 */
[----:B------:R-:W-:-:S12]  /*0b60*/  UMOV UR5, URZ ;  /* 0x000000ff00057c82 */ /* 0x000fd80008000000 */
.L_x_95:
[----:B------:R-:W-:Y:S01]  /*0b70*/  ISETP.NE.AND P0, PT, R0, UR4, P1 ;  /* 0x0000000400007c0c */ /* 0x000fe20008f05270 */
[----:B------:R-:W-:Y:S01]  /*0b80*/  UIADD3 UR5, UPT, UPT, UR5, 0x1, URZ ;  /* 0x0000000105057890 */ /* 0x000fe2000fffe0ff */
[----:B------:R-:W-:Y:S01]  /*0b90*/  IADD3 R3, PT, PT, R2, 0x1, RZ ;  /* 0x0000000102037810 */ /* 0x000fe20007ffe0ff */
[----:B------:R-:W-:Y:S02]  /*0ba0*/  UIADD3 UR4, UPT, UPT, UR4, 0x1, URZ ;  /* 0x0000000104047890 */ /* 0x000fe4000fffe0ff */
[----:B------:R-:W-:-:S08]  /*0bb0*/  UISETP.NE.AND UP0, UPT, UR5, UR6, UPT ;  /* 0x000000060500728c */ /* 0x000fd0000bf05270 */
[----:B------:R-:W-:-:S05]  /*0bc0*/  @!P0 IMAD.MOV R3, RZ, RZ, R2 ;  /* 0x000000ffff038224 */ /* 0x000fca00078e0202 */
[----:B------:R-:W-:Y:S01]  /*0bd0*/  MOV R2, R3 ;  /* 0x0000000300027202 */ /* 0x000fe20000000f00 */
[----:B------:R-:W-:Y:S06]  /*0be0*/  BRA.U UP0, `(.L_x_95) ;  /* 0xfffffffd00e07547 */ /* 0x000fec000b83ffff */
.L_x_84:
[----:B------:R-:W1:Y:S02]  /*0bf0*/  LDC.64 R4, c[0x0][0x390] ;  /* 0x0000e400ff047b82 */ /* 0x000e640000000a00 */
[----:B-1----:R-:W-:-:S05]  /*0c00*/  IMAD.WIDE R4, R0, 0x4, R4 ;  /* 0x0000000400047825 */ /* 0x002fca00078e0204 */
[----:B0-----:R-:W-:Y:S01]  /*0c10*/  STG.E desc[UR8][R4.64], R2 ;  /* 0x0000000204007986 */ /* 0x001fe2000c101908 */
[----:B------:R-:W-:Y:S05]  /*0c20*/  EXIT ;  /* 0x000000000000794d */ /* 0x000fea0003800000 */
.L_x_96:
        /* <DEDUP_REMOVED lines=13> */
.L_x_157:


//--------------------- .text.count_neighbors_xz_kernel --------------------------
	.section	.text.count_neighbors_xz_kernel,"ax",@progbits
	.align	128
        .global         count_neighbors_xz_kernel
        .type           count_neighbors_xz_kernel,@function
        .size           count_neighbors_xz_kernel,(.L_x_158 - count_neighbors_xz_kernel)
        .other          count_neighbors_xz_kernel,@"STO_CUDA_ENTRY STV_DEFAULT"
count_neighbors_xz_kernel:
.text.count_neighbors_xz_kernel:
        /* <DEDUP_REMOVED lines=9> */
[----:B------:R-:W-:Y:S01]  /*0090*/  HFMA2 R10, -RZ, RZ, 0, 0 ;  /* 0x00000000ff0a7431 */ /* 0x000fe200000001ff */
[----:B------:R-:W0:Y:S07]  /*00a0*/  LDCU.64 UR12, c[0x0][0x358] ;  /* 0x00006b00ff0c77ac */ /* 0x000e2e0008000a00 */
[----:B------:R-:W-:Y:S05]  /*00b0*/  BRA.U !UP0, `(.L_x_97) ;  /* 0x00000011080c7547 */ /* 0x000fea000b800000 */
[----:B------:R-:W1:Y:S01]  /*00c0*/  LDC.64 R2, c[0x0][0x390] ;  /* 0x0000e400ff027b82 */ /* 0x000e620000000a00 */
[----:B------:R-:W2:Y:S01]  /*00d0*/  LDCU UR5, c[0x0][0x3a4] ;  /* 0x00007480ff0577ac */ /* 0x000ea20008000800 */
[----:B-1----:R-:W-:-:S05]  /*00e0*/  IMAD.WIDE R2, R0, 0x4, R2 ;  /* 0x0000000400027825 */ /* 0x002fca00078e0202 */
[----:B0-----:R0:W5:Y:S01]  /*00f0*/  LDG.E R11, desc[UR12][R2.64] ;  /* 0x0000000c020b7981 */ /* 0x001162000c1e1900 */
[----:B--2---:R-:W-:-:S09]  /*0100*/  UISETP.GE.AND UP0, UPT, UR5, 0x1, UPT ;  /* 0x000000010500788c */ /* 0x004fd2000bf06270 */
[----:B0-----:R-:W-:Y:S05]  /*0110*/  BRA.U !UP0, `(.L_x_98) ;  /* 0x0000000d08587547 */ /* 0x001fea000b800000 */
[----:B------:R-:W-:Y:S02]  /*0120*/  ULOP3.LUT UR4, UR5, 0x7ffffff8, URZ, 0xc0, !UPT ;  /* 0x7ffffff805047892 */ /* 0x000fe4000f8ec0ff */
[----:B------:R-:W-:Y:S01]  /*0130*/  IMAD R12, R0, UR5, RZ ;  /* 0x00000005000c7c24 */ /* 0x000fe2000f8e02ff */
[----:B------:R-:W-:Y:S01]  /*0140*/  ULOP3.LUT UR10, UR5, 0x7, URZ, 0xc0, !UPT ;  /* 0x00000007050a7892 */ /* 0x000fe2000f8ec0ff */
[----:B------:R-:W-:Y:S01]  /*0150*/  IMAD.MOV.U32 R10, RZ, RZ, RZ ;  /* 0x000000ffff0a7224 */ /* 0x000fe200078e00ff */
[----:B------:R-:W-:-:S03]  /*0160*/  UIADD3 UR8, UPT, UPT, -UR4, URZ, URZ ;  /* 0x000000ff04087290 */ /* 0x000fc6000fffe1ff */
[----:B------:R-:W-:-:S09]  /*0170*/  UMOV UR4, URZ ;  /* 0x000000ff00047c82 */ /* 0x000fd20008000000 */
.L_x_106:
[----:B------:R-:W-:Y:S01]  /*0180*/  ISETP.NE.AND P0, PT, R0, UR4, PT ;  /* 0x0000000400007c0c */ /* 0x000fe2000bf05270 */
[----:B------:R-:W-:-:S12]  /*0190*/  BSSY.RECONVERGENT B0, `(.L_x_99) ;  /* 0x00000c9000007945 */ /* 0x000fd80003800200 */
[----:B------:R-:W-:Y:S05]  /*01a0*/  @!P0 BRA `(.L_x_100) ;  /* 0x0000000c001c8947 */ /* 0x000fea0003800000 */
[----:B------:R-:W0:Y:S01]  /*01b0*/  LDCU UR9, c[0x0][0x3a4] ;  /* 0x00007480ff0977ac */ /* 0x000e220008000800 */
[----:B------:R-:W-:Y:S02]  /*01c0*/  HFMA2 R14, -RZ, RZ, 0, 0 ;  /* 0x00000000ff0e7431 */ /* 0x000fe400000001ff */
[----:B------:R-:W-:Y:S01]  /*01d0*/  IMAD.MOV.U32 R13, RZ, RZ, RZ ;  /* 0x000000ffff0d7224 */ /* 0x000fe200078e00ff */
[----:B0-----:R-:W-:Y:S02]  /*01e0*/  UISETP.GE.U32.AND UP0, UPT, UR9, 0x8, UPT ;  /* 0x000000080900788c */ /* 0x001fe4000bf06070 */
[----:B------:R-:W-:-:S07]  /*01f0*/  UIMAD UR18, UR4, UR9, URZ ;  /* 0x00000009041272a4 */ /* 0x000fce000f8e02ff */
[----:B------:R-:W-:Y:S05]  /*0200*/  BRA.U !UP0, `(.L_x_101) ;  /* 0x0000000508507547 */ /* 0x000fea000b800000 */
[----:B------:R-:W-:Y:S01]  /*0210*/  MOV R14, RZ ;  /* 0x000000ff000e7202 */ /* 0x000fe20000000f00 */
[----:B------:R-:W-:Y:S01]  /*0220*/  IMAD.MOV.U32 R13, RZ, RZ, R12 ;  /* 0x000000ffff0d7224 */ /* 0x000fe200078e000c */
[----:B------:R-:W0:Y:S01]  /*0230*/  LDCU.128 UR20, c[0x0][0x380] ;  /* 0x00007000ff1477ac */ /* 0x000e220008000c00 */
[----:B------:R-:W-:Y:S02]  /*0240*/  UIMAD.WIDE.U32 UR6, UR18, 0x4, URZ ;  /* 0x00000004120678a5 */ /* 0x000fe4000f8e00ff */
[----:B------:R-:W-:Y:S01]  /*0250*/  ULOP3.LUT UR19, UR9, 0x7ffffff8, URZ, 0xc0, !UPT ;  /* 0x7ffffff809137892 */ /* 0x000fe2000f8ec0ff */
[----:B------:R-:W-:-:S11]  /*0260*/  UMOV UR5, UR8 ;  /* 0x0000000800057c82 */ /* 0x000fd60008000000 */
.L_x_102:
[----:B------:R-:W-:Y:S01]  /*0270*/  MOV R6, 0x10 ;  /* 0x0000001000067802 */ /* 0x000fe20000000f00 */
[----:B------:R-:W-:Y:S01]  /*0280*/  IMAD.MOV.U32 R7, RZ, RZ, 0x0 ;  /* 0x00000000ff077424 */ /* 0x000fe200078e00ff */
[----:B0-----:R-:W-:Y:S02]  /*0290*/  UIADD3 UR11, UP0, UPT, UR6, UR20, URZ ;  /* 0x00000014060b7290 */ /* 0x001fe4000ff1e0ff */
[----:B------:R-:W-:Y:S01]  /*02a0*/  UIADD3 UR15, UP1, UPT, UR6, UR22, URZ ;  /* 0x00000016060f7290 */ /* 0x000fe2000ff3e0ff */
[----:B------:R-:W-:Y:S01]  /*02b0*/  IMAD.WIDE R6, R13, 0x4, R6 ;  /* 0x000000040d067825 */ /* 0x000fe200078e0206 */
[----:B------:R-:W-:Y:S02]  /*02c0*/  UIADD3.X UR14, UPT, UPT, UR7, UR21, URZ, UP0, !UPT ;  /* 0x00000015070e7290 */ /* 0x000fe400087fe4ff */
[----:B------:R-:W-:Y:S01]  /*02d0*/  UIADD3.X UR16, UPT, UPT, UR7, UR23, URZ, UP1, !UPT ;  /* 0x0000001707107290 */ /* 0x000fe20008ffe4ff */
[----:B------:R-:W-:Y:S01]  /*02e0*/  MOV R4, UR11 ;  /* 0x0000000b00047c02 */ /* 0x000fe20008000f00 */
[----:B------:R-:W-:Y:S01]  /*02f0*/  IMAD.U32 R2, RZ, RZ, UR15 ;  /* 0x0000000fff027e24 */ /* 0x000fe2000f8e00ff */
[----:B------:R-:W-:-:S02]  /*0300*/  IADD3 R8, P0, PT, R6, UR20, RZ ;  /* 0x0000001406087c10 */ /* 0x000fc4000ff1e0ff */
[----:B------:R-:W-:Y:S01]  /*0310*/  IADD3 R6, P1, PT, R6, UR22, RZ ;  /* 0x0000001606067c10 */ /* 0x000fe2000ff3e0ff */
[----:B------:R-:W-:Y:S01]  /*0320*/  IMAD.U32 R3, RZ, RZ, UR16 ;  /* 0x00000010ff037e24 */ /* 0x000fe2000f8e00ff */
[C---:B------:R-:W-:Y:S02]  /*0330*/  IADD3.X R9, PT, PT, R7.reuse, UR21, RZ, P0, !PT ;  /* 0x0000001507097c10 */ /* 0x040fe400087fe4ff */
[----:B------:R-:W-:Y:S02]  /*0340*/  MOV R5, UR14 ;  /* 0x0000000e00057c02 */ /* 0x000fe40008000f00 */
[----:B------:R-:W-:Y:S01]  /*0350*/  IADD3.X R7, PT, PT, R7, UR23, RZ, P1, !PT ;  /* 0x0000001707077c10 */ /* 0x000fe20008ffe4ff */
[----:B------:R-:W2:Y:S04]  /*0360*/  LDG.E R22, desc[UR12][R2.64] ;  /* 0x0000000c02167981 */ /* 0x000ea8000c1e1900 */
[----:B------:R-:W3:Y:S04]  /*0370*/  LDG.E R20, desc[UR12][R4.64] ;  /* 0x0000000c04147981 */ /* 0x000ee8000c1e1900 */
[----:B------:R-:W3:Y:S04]  /*0380*/  LDG.E R17, desc[UR12][R8.64+-0x10] ;  /* 0xfffff00c08117981 */ /* 0x000ee8000c1e1900 */
[----:B------:R-:W2:Y:S04]  /*0390*/  LDG.E R19, desc[UR12][R6.64+-0x10] ;  /* 0xfffff00c06137981 */ /* 0x000ea8000c1e1900 */
[----:B------:R-:W4:Y:S04]  /*03a0*/  LDG.E R15, desc[UR12][R4.64+0x4] ;  /* 0x0000040c040f7981 */ /* 0x000f28000c1e1900 */
[----:B------:R-:W4:Y:S04]  /*03b0*/  LDG.E R16, desc[UR12][R2.64+0x4] ;  /* 0x0000040c02107981 */ /* 0x000f28000c1e1900 */
[----:B------:R-:W4:Y:S04]  /*03c0*/  LDG.E R18, desc[UR12][R8.64+-0xc] ;  /* 0xfffff40c08127981 */ /* 0x000f28000c1e1900 */
[----:B------:R-:W4:Y:S04]  /*03d0*/  LDG.E R21, desc[UR12][R6.64+-0xc] ;  /* 0xfffff40c06157981 */ /* 0x000f28000c1e1900 */
[----:B------:R-:W4:Y:S04]  /*03e0*/  LDG.E R23, desc[UR12][R4.64+0x8] ;  /* 0x0000080c04177981 */ /* 0x000f28000c1e1900 */
[----:B------:R-:W4:Y:S04]  /*03f0*/  LDG.E R24, desc[UR12][R2.64+0x8] ;  /* 0x0000080c02187981 */ /* 0x000f28000c1e1900 */
[----:B------:R-:W4:Y:S04]  /*0400*/  LDG.E R26, desc[UR12][R8.64+-0x8] ;  /* 0xfffff80c081a7981 */ /* 0x000f28000c1e1900 */
[----:B------:R-:W4:Y:S04]  /*0410*/  LDG.E R25, desc[UR12][R6.64+-0x8] ;  /* 0xfffff80c06197981 */ /* 0x000f28000c1e1900 */
[----:B------:R-:W4:Y:S01]  /*0420*/  LDG.E R29, desc[UR12][R8.64] ;  /* 0x0000000c081d7981 */ /* 0x000f22000c1e1900 */
[----:B---3--:R-:W-:-:S03]  /*0430*/  FADD R17, R17, -R20 ;  /* 0x8000001411117221 */ /* 0x008fc60000000000 */
[----:B------:R-:W3:Y:S01]  /*0440*/  LDG.E R20, desc[UR12][R4.64+0xc] ;  /* 0x00000c0c04147981 */ /* 0x000ee2000c1e1900 */
[----:B--2---:R-:W-:-:S05]  /*0450*/  FADD R19, R19, -R22 ;  /* 0x8000001613137221 */ /* 0x004fca0000000000 */
[----:B------:R-:W-:Y:S02]  /*0460*/  FMNMX3 R22, R14, |R17|, |R19|, !PT ;  /* 0x400000110e167276 */ /* 0x000fe40007800413 */
[----:B------:R-:W3:Y:S04]  /*0470*/  LDG.E R17, desc[UR12][R8.64+-0x4] ;  /* 0xfffffc0c08117981 */ /* 0x000ee8000c1e1900 */
[----:B------:R-:W2:Y:S04]  /*0480*/  LDG.E R19, desc[UR12][R2.64+0xc] ;  /* 0x00000c0c02137981 */ /* 0x000ea8000c1e1900 */
[----:B------:R-:W2:Y:S01]  /*0490*/  LDG.E R14, desc[UR12][R6.64+-0x4] ;  /* 0xfffffc0c060e7981 */ /* 0x000ea2000c1e1900 */
[----:B----4-:R-:W-:Y:S01]  /*04a0*/  FADD R15, R18, -R15 ;  /* 0x8000000f120f7221 */ /* 0x010fe20000000000 */
[----:B------:R-:W-:-:S02]  /*04b0*/  FADD R21, R21, -R16 ;  /* 0x8000001015157221 */ /* 0x000fc40000000000 */
[----:B------:R-:W4:Y:S03]  /*04c0*/  LDG.E R18, desc[UR12][R4.64+0x14] ;  /* 0x0000140c04127981 */ /* 0x000f26000c1e1900 */
[----:B------:R-:W-:Y:S01]  /*04d0*/  FMNMX3 R21, R22, |R15|, |R21|, !PT ;  /* 0x4000000f16157276 */ /* 0x000fe20007800415 */
[----:B------:R-:W4:Y:S04]  /*04e0*/  LDG.E R16, desc[UR12][R4.64+0x18] ;  /* 0x0000180c04107981 */ /* 0x000f28000c1e1900 */
[----:B------:R-:W4:Y:S01]  /*04f0*/  LDG.E R15, desc[UR12][R4.64+0x10] ;  /* 0x0000100c040f7981 */ /* 0x000f22000c1e1900 */
[----:B------:R-:W-:-:S03]  /*0500*/  FADD R28, R26, -R23 ;  /* 0x800000171a1c7221 */ /* 0x000fc60000000000 */
[----:B------:R-:W4:Y:S01]  /*0510*/  LDG.E R22, desc[UR12][R4.64+0x1c] ;  /* 0x00001c0c04167981 */ /* 0x000f22000c1e1900 */
[----:B------:R-:W-:-:S03]  /*0520*/  FADD R27, R25, -R24 ;  /* 0x80000018191b7221 */ /* 0x000fc60000000000 */
[----:B------:R-:W4:Y:S02]  /*0530*/  LDG.E R25, desc[UR12][R2.64+0x10] ;  /* 0x0000100c02197981 */ /* 0x000f24000c1e1900 */
[----:B------:R-:W-:Y:S02]  /*0540*/  FMNMX3 R28, R21, |R28|, |R27|, !PT ;  /* 0x4000001c151c7276 */ /* 0x000fe4000780041b */
[----:B------:R-:W4:Y:S04]  /*0550*/  LDG.E R24, desc[UR12][R2.64+0x14] ;  /* 0x0000140c02187981 */ /* 0x000f28000c1e1900 */
[----:B------:R-:W4:Y:S04]  /*0560*/  LDG.E R4, desc[UR12][R6.64] ;  /* 0x0000000c06047981 */ /* 0x000f28000c1e1900 */
[----:B------:R-:W4:Y:S04]  /*0570*/  LDG.E R27, desc[UR12][R8.64+0x4] ;  /* 0x0000040c081b7981 */ /* 0x000f28000c1e1900 */
[----:B------:R-:W4:Y:S04]  /*0580*/  LDG.E R23, desc[UR12][R2.64+0x18] ;  /* 0x0000180c02177981 */ /* 0x000f28000c1e1900 */
[----:B------:R-:W4:Y:S04]  /*0590*/  LDG.E R21, desc[UR12][R8.64+0x8] ;  /* 0x0000080c08157981 */ /* 0x000f28000c1e1900 */
[----:B------:R4:W4:Y:S04]  /*05a0*/  LDG.E R26, desc[UR12][R2.64+0x1c] ;  /* 0x00001c0c021a7981 */ /* 0x000928000c1e1900 */
[----:B------:R-:W4:Y:S04]  /*05b0*/  LDG.E R5, desc[UR12][R8.64+0xc] ;  /* 0x00000c0c08057981 */ /* 0x000f28000c1e1900 */
[----:B------:R-:W4:Y:S01]  /*05c0*/  LDG.E R3, desc[UR12][R6.64+0xc] ;  /* 0x00000c0c06037981 */ /* 0x000f22000c1e1900 */
[----:B---3--:R-:W-:-:S03]  /*05d0*/  FADD R20, R17, -R20 ;  /* 0x8000001411147221 */ /* 0x008fc60000000000 */
[----:B------:R-:W3:Y:S01]  /*05e0*/  LDG.E R17, desc[UR12][R6.64+0x4] ;  /* 0x0000040c06117981 */ /* 0x000ee2000c1e1900 */
[----:B--2---:R-:W-:-:S03]  /*05f0*/  FADD R19, R14, -R19 ;  /* 0x800000130e137221 */ /* 0x004fc60000000000 */
[----:B------:R-:W2:Y:S01]  /*0600*/  LDG.E R14, desc[UR12][R6.64+0x8] ;  /* 0x0000080c060e7981 */ /* 0x000ea2000c1e1900 */
[----:B------:R-:W-:Y:S01]  /*0610*/  UIADD3 UR6, UP0, UPT, UR6, 0x20, URZ ;  /* 0x0000002006067890 */ /* 0x000fe2000ff1e0ff */
[----:B------:R-:W-:Y:S01]  /*0620*/  FMNMX3 R19, R28, |R20|, |R19|, !PT ;  /* 0x400000141c137276 */ /* 0x000fe20007800413 */
[----:B------:R-:W-:Y:S01]  /*0630*/  UIADD3 UR5, UPT, UPT, UR5, 0x8, URZ ;  /* 0x0000000805057890 */ /* 0x000fe2000fffe0ff */
[----:B----4-:R-:W-:Y:S01]  /*0640*/  FADD R2, R29, -R15 ;  /* 0x8000000f1d027221 */ /* 0x010fe20000000000 */
[----:B------:R-:W-:Y:S02]  /*0650*/  UIADD3.X UR7, UPT, UPT, URZ, UR7, URZ, UP0, !UPT ;  /* 0x00000007ff077290 */ /* 0x000fe400087fe4ff */
[----:B------:R-:W-:Y:S01]  /*0660*/  UISETP.NE.AND UP0, UPT, UR5, URZ, UPT ;  /* 0x000000ff0500728c */ /* 0x000fe2000bf05270 */
[----:B------:R-:W-:Y:S01]  /*0670*/  FADD R4, R4, -R25 ;  /* 0x8000001904047221 */ /* 0x000fe20000000000 */
[----:B------:R-:W-:-:S04]  /*0680*/  FADD R27, R27, -R18 ;  /* 0x800000121b1b7221 */ /* 0x000fc80000000000 */
[----:B------:R-:W-:Y:S01]  /*0690*/  FMNMX3 R2, R19, |R2|, |R4|, !PT ;  /* 0x4000000213027276 */ /* 0x000fe20007800404 */
[----:B------:R-:W-:Y:S01]  /*06a0*/  FADD R21, R21, -R16 ;  /* 0x8000001015157221 */ /* 0x000fe20000000000 */
[----:B------:R-:W-:Y:S01]  /*06b0*/  IADD3 R13, PT, PT, R13, 0x8, RZ ;  /* 0x000000080d0d7810 */ /* 0x000fe20007ffe0ff */
[----:B------:R-:W-:Y:S01]  /*06c0*/  FADD R5, R5, -R22 ;  /* 0x8000001605057221 */ /* 0x000fe20000000000 */
[----:B------:R-:W-:Y:S01]  /*06d0*/  FADD R3, R3, -R26 ;  /* 0x8000001a03037221 */ /* 0x000fe20000000000 */
[----:B---3--:R-:W-:-:S05]  /*06e0*/  FADD R17, R17, -R24 ;  /* 0x8000001811117221 */ /* 0x008fca0000000000 */
[----:B------:R-:W-:Y:S01]  /*06f0*/  FMNMX3 R2, R2, |R27|, |R17|, !PT ;  /* 0x4000001b02027276 */ /* 0x000fe20007800411 */
[----:B--2---:R-:W-:-:S05]  /*0700*/  FADD R14, R14, -R23 ;  /* 0x800000170e0e7221 */ /* 0x004fca0000000000 */
[----:B------:R-:W-:-:S04]  /*0710*/  FMNMX3 R14, R2, |R21|, |R14|, !PT ;  /* 0x40000015020e7276 */ /* 0x000fc8000780040e */
[----:B------:R-:W-:Y:S01]  /*0720*/  FMNMX3 R14, R14, |R5|, |R3|, !PT ;  /* 0x400000050e0e7276 */ /* 0x000fe20007800403 */
[----:B------:R-:W-:Y:S06]  /*0730*/  BRA.U UP0, `(.L_x_102) ;  /* 0xfffffff900cc7547 */ /* 0x000fec000b83ffff */
[----:B------:R-:W-:-:S07]  /*0740*/  IMAD.U32 R13, RZ, RZ, UR19 ;  /* 0x00000013ff0d7e24 */ /* 0x000fce000f8e00ff */
.L_x_101:
[----:B------:R-:W-:-:S09]  /*0750*/  UISETP.NE.AND UP0, UPT, UR10, URZ, UPT ;  /* 0x000000ff0a00728c */ /* 0x000fd2000bf05270 */
[----:B------:R-:W-:Y:S05]  /*0760*/  BRA.U !UP0, `(.L_x_103) ;  /* 0x00000005089c7547 */ /* 0x000fea000b800000 */
[----:B------:R-:W-:Y:S02]  /*0770*/  UIADD3 UR5, UPT, UPT, UR10, -0x1, URZ ;  /* 0xffffffff0a057890 */ /* 0x000fe4000fffe0ff */
[----:B------:R-:W-:Y:S02]  /*0780*/  ULOP3.LUT UP1, UR6, UR9, 0x3, URZ, 0xc0, !UPT ;  /* 0x0000000309067892 */ /* 0x000fe4000f82c0ff */
[----:B------:R-:W-:-:S09]  /*0790*/  UISETP.GE.U32.AND UP0, UPT, UR5, 0x3, UPT ;  /* 0x000000030500788c */ /* 0x000fd2000bf06070 */
[----:B------:R-:W-:Y:S05]  /*07a0*/  BRA.U !UP0, `(.L_x_104) ;  /* 0x0000000108b87547 */ /* 0x000fea000b800000 */
[----:B------:R-:W0:Y:S01]  /*07b0*/  LDC.64 R2, c[0x0][0x380] ;  /* 0x0000e000ff027b82 */ /* 0x000e220000000a00 */
[----:B------:R-:W1:Y:S01]  /*07c0*/  LDCU.128 UR20, c[0x0][0x380] ;  /* 0x00007000ff1477ac */ /* 0x000e620008000c00 */
[C---:B------:R-:W-:Y:S01]  /*07d0*/  IADD3 R7, P0, PT, R13.reuse, UR18, RZ ;  /* 0x000000120d077c10 */ /* 0x040fe2000ff1e0ff */
[----:B------:R-:W-:Y:S01]  /*07e0*/  IMAD.IADD R15, R12, 0x1, R13 ;  /* 0x000000010c0f7824 */ /* 0x000fe200078e020d */
[----:B------:R-:W-:Y:S02]  /*07f0*/  IADD3 R27, PT, PT, R13, UR18, RZ ;  /* 0x000000120d1b7c10 */ /* 0x000fe4000fffe0ff */
[C---:B------:R-:W-:Y:S01]  /*0800*/  SHF.L.U32 R6, R7.reuse, 0x2, RZ ;  /* 0x0000000207067819 */ /* 0x040fe200000006ff */
[----:B------:R-:W-:Y:S01]  /*0810*/  IMAD.X R4, RZ, RZ, RZ, P0 ;  /* 0x000000ffff047224 */ /* 0x000fe200000e06ff */
[----:B------:R-:W2:Y:S04]  /*0820*/  LDC.64 R8, c[0x0][0x388] ;  /* 0x0000e200ff087b82 */ /* 0x000ea80000000a00 */
[----:B------:R-:W-:-:S02]  /*0830*/  SHF.L.U64.HI R7, R7, 0x2, R4 ;  /* 0x0000000207077819 */ /* 0x000fc40000010204 */
[C---:B-1----:R-:W-:Y:S02]  /*0840*/  IADD3 R4, P0, PT, R6.reuse, UR20, RZ ;  /* 0x0000001406047c10 */ /* 0x042fe4000ff1e0ff */
[----:B------:R-:W-:Y:S02]  /*0850*/  IADD3 R6, P1, PT, R6, UR22, RZ ;  /* 0x0000001606067c10 */ /* 0x000fe4000ff3e0ff */
[----:B------:R-:W-:Y:S01]  /*0860*/  IADD3.X R5, PT, PT, R7, UR21, RZ, P0, !PT ;  /* 0x0000001507057c10 */ /* 0x000fe200087fe4ff */
[----:B0-----:R-:W-:Y:S01]  /*0870*/  IMAD.WIDE.U32 R24, R27, 0x4, R2 ;  /* 0x000000041b187825 */ /* 0x001fe200078e0002 */
[----:B------:R-:W-:-:S03]  /*0880*/  IADD3.X R7, PT, PT, R7, UR23, RZ, P1, !PT ;  /* 0x0000001707077c10 */ /* 0x000fc60008ffe4ff */
[----:B------:R-:W-:Y:S01]  /*0890*/  IMAD.WIDE R2, R15, 0x4, R2 ;  /* 0x000000040f027825 */ /* 0x000fe200078e0202 */
[----:B------:R-:W3:Y:S03]  /*08a0*/  LDG.E R16, desc[UR12][R4.64+0x4] ;  /* 0x0000040c04107981 */ /* 0x000ee6000c1e1900 */
[--C-:B--2---:R-:W-:Y:S01]  /*08b0*/  IMAD.WIDE.U32 R26, R27, 0x4, R8.reuse ;  /* 0x000000041b1a7825 */ /* 0x104fe200078e0008 */
[----:B------:R-:W2:Y:S03]  /*08c0*/  LDG.E R22, desc[UR12][R2.64] ;  /* 0x0000000c02167981 */ /* 0x000ea6000c1e1900 */
[----:B------:R-:W-:Y:S01]  /*08d0*/  IMAD.WIDE R8, R15, 0x4, R8 ;  /* 0x000000040f087825 */ /* 0x000fe200078e0208 */
[----:B------:R-:W4:Y:S04]  /*08e0*/  LDG.E R19, desc[UR12][R26.64] ;  /* 0x0000000c1a137981 */ /* 0x000f28000c1e1900 */
[----:B------:R-:W2:Y:S04]  /*08f0*/  LDG.E R15, desc[UR12][R24.64] ;  /* 0x0000000c180f7981 */ /* 0x000ea8000c1e1900 */
[----:B------:R-:W4:Y:S04]  /*0900*/  LDG.E R20, desc[UR12][R8.64] ;  /* 0x0000000c08147981 */ /* 0x000f28000c1e1900 */
[----:B------:R-:W3:Y:S04]  /*0910*/  LDG.E R23, desc[UR12][R2.64+0x4] ;  /* 0x0000040c02177981 */ /* 0x000ee8000c1e1900 */
[----:B------:R-:W3:Y:S04]  /*0920*/  LDG.E R21, desc[UR12][R8.64+0x4] ;  /* 0x0000040c08157981 */ /* 0x000ee8000c1e1900 */
[----:B------:R-:W3:Y:S04]  /*0930*/  LDG.E R18, desc[UR12][R6.64+0x4] ;  /* 0x0000040c06127981 */ /* 0x000ee8000c1e1900 */
[----:B------:R-:W3:Y:S04]  /*0940*/  LDG.E R17, desc[UR12][R4.64+0x8] ;  /* 0x0000080c04117981 */ /* 0x000ee8000c1e1900 */
[----:B------:R-:W3:Y:S04]  /*0950*/  LDG.E R29, desc[UR12][R2.64+0x8] ;  /* 0x0000080c021d7981 */ /* 0x000ee8000c1e1900 */
[----:B------:R-:W3:Y:S04]  /*0960*/  LDG.E R25, desc[UR12][R8.64+0x8] ;  /* 0x0000080c08197981 */ /* 0x000ee8000c1e1900 */
[----:B------:R-:W3:Y:S04]  /*0970*/  LDG.E R24, desc[UR12][R6.64+0x8] ;  /* 0x0000080c06187981 */ /* 0x000ee8000c1e1900 */
[----:B------:R0:W3:Y:S04]  /*0980*/  LDG.E R28, desc[UR12][R4.64+0xc] ;  /* 0x00000c0c041c7981 */ /* 0x0000e8000c1e1900 */
[----:B------:R-:W3:Y:S04]  /*0990*/  LDG.E R26, desc[UR12][R6.64+0xc] ;  /* 0x00000c0c061a7981 */ /* 0x000ee8000c1e1900 */
[----:B------:R-:W3:Y:S04]  /*09a0*/  LDG.E R27, desc[UR12][R2.64+0xc] ;  /* 0x00000c0c021b7981 */ /* 0x000ee8000c1e1900 */
[----:B------:R-:W3:Y:S01]  /*09b0*/  LDG.E R9, desc[UR12][R8.64+0xc] ;  /* 0x00000c0c08097981 */ /* 0x000ee2000c1e1900 */
[----:B------:R-:W-:Y:S01]  /*09c0*/  IADD3 R13, PT, PT, R13, 0x4, RZ ;  /* 0x000000040d0d7810 */ /* 0x000fe20007ffe0ff */
[----:B--2---:R-:W-:Y:S01]  /*09d0*/  FADD R15, R22, -R15 ;  /* 0x8000000f160f7221 */ /* 0x004fe20000000000 */
[----:B----4-:R-:W-:Y:S01]  /*09e0*/  FADD R19, R20, -R19 ;  /* 0x8000001314137221 */ /* 0x010fe20000000000 */
[----:B---3--:R-:W-:-:S04]  /*09f0*/  FADD R16, R23, -R16 ;  /* 0x8000001017107221 */ /* 0x008fc80000000000 */
[----:B------:R-:W-:Y:S01]  /*0a00*/  FMNMX3 R15, R14, |R15|, |R19|, !PT ;  /* 0x4000000f0e0f7276 */ /* 0x000fe20007800413 */
[----:B------:R-:W-:-:S05]  /*0a10*/  FADD R18, R21, -R18 ;  /* 0x8000001215127221 */ /* 0x000fca0000000000 */
[----:B------:R-:W-:Y:S01]  /*0a20*/  FMNMX3 R15, R15, |R16|, |R18|, !PT ;  /* 0x400000100f0f7276 */ /* 0x000fe20007800412 */
[----:B0-----:R-:W-:Y:S01]  /*0a30*/  FADD R4, R29, -R17 ;  /* 0x800000111d047221 */ /* 0x001fe20000000000 */
[----:B------:R-:W-:-:S05]  /*0a40*/  FADD R24, R25, -R24 ;  /* 0x8000001819187221 */ /* 0x000fca0000000000 */
[----:B------:R-:W-:Y:S01]  /*0a50*/  FMNMX3 R4, R15, |R4|, |R24|, !PT ;  /* 0x400000040f047276 */ /* 0x000fe20007800418 */
[----:B------:R-:W-:Y:S01]  /*0a60*/  FADD R27, R27, -R28 ;  /* 0x8000001c1b1b7221 */ /* 0x000fe20000000000 */
[----:B------:R-:W-:-:S05]  /*0a70*/  FADD R26, R9, -R26 ;  /* 0x8000001a091a7221 */ /* 0x000fca0000000000 */
[----:B------:R-:W-:-:S07]  /*0a80*/  FMNMX3 R14, R4, |R27|, |R26|, !PT ;  /* 0x4000001b040e7276 */ /* 0x000fce000780041a */
.L_x_104:
[----:B------:R-:W-:Y:S05]  /*0a90*/  BRA.U !UP1, `(.L_x_103) ;  /* 0x0000000109d07547 */ /* 0x000fea000b800000 */
[----:B------:R-:W-:Y:S02]  /*0aa0*/  UISETP.NE.AND UP0, UPT, UR6, 0x1, UPT ;  /* 0x000000010600788c */ /* 0x000fe4000bf05270 */
[----:B------:R-:W-:-:S04]  /*0ab0*/  ULOP3.LUT UR5, UR9, 0x1, URZ, 0xc0, !UPT ;  /* 0x0000000109057892 */ /* 0x000fc8000f8ec0ff */
[----:B------:R-:W-:-:S03]  /*0ac0*/  UISETP.NE.U32.AND UP1, UPT, UR5, 0x1, UPT ;  /* 0x000000010500788c */ /* 0x000fc6000bf25070 */
[----:B------:R-:W-:Y:S08]  /*0ad0*/  BRA.U !UP0, `(.L_x_105) ;  /* 0x0000000108807547 */ /* 0x000ff0000b800000 */
[----:B------:R-:W0:Y:S01]  /*0ae0*/  LDC.64 R16, c[0x0][0x380] ;  /* 0x0000e000ff107b82 */ /* 0x000e220000000a00 */
[----:B------:R-:W1:Y:S01]  /*0af0*/  LDCU.128 UR20, c[0x0][0x380] ;  /* 0x00007000ff1477ac */ /* 0x000e620008000c00 */
[C---:B------:R-:W-:Y:S01]  /*0b00*/  IADD3 R2, P0, PT, R13.reuse, UR18, RZ ;  /* 0x000000120d027c10 */ /* 0x040fe2000ff1e0ff */
[----:B------:R-:W-:Y:S01]  /*0b10*/  VIADD R19, R13, UR18 ;  /* 0x000000120d137c36 */ /* 0x000fe20008000000 */
[----:B------:R-:W-:Y:S02]  /*0b20*/  IADD3 R15, PT, PT, R12, R13, RZ ;  /* 0x0000000d0c0f7210 */ /* 0x000fe40007ffe0ff */
        /* <DEDUP_REMOVED lines=15> */
[----:B------:R-:W3:Y:S04]  /*0c20*/  LDG.E R19, desc[UR12][R18.64] ;  /* 0x0000000c12137981 */ /* 0x000ee8000c1e1900 */
[----:B------:R-:W2:Y:S04]  /*0c30*/  LDG.E R15, desc[UR12][R16.64] ;  /* 0x0000000c100f7981 */ /* 0x000ea8000c1e1900 */
[----:B------:R-:W3:Y:S04]  /*0c40*/  LDG.E R20, desc[UR12][R8.64] ;  /* 0x0000000c08147981 */ /* 0x000ee8000c1e1900 */
[----:B------:R-:W4:Y:S04]  /*0c50*/  LDG.E R21, desc[UR12][R16.64+0x4] ;  /* 0x0000040c10157981 */ /* 0x000f28000c1e1900 */
[----:B------:R-:W4:Y:S01]  /*0c60*/  LDG.E R22, desc[UR12][R8.64+0x4] ;  /* 0x0000040c08167981 */ /* 0x000f22000c1e1900 */
[----:B------:R-:W-:-:S02]  /*0c70*/  VIADD R13, R13, 0x2 ;  /* 0x000000020d0d7836 */ /* 0x000fc40000000000 */
[----:B--2---:R-:W-:Y:S01]  /*0c80*/  FADD R15, R15, -R6 ;  /* 0x800000060f0f7221 */ /* 0x004fe20000000000 */
[----:B---3--:R-:W-:Y:S01]  /*0c90*/  FADD R20, R20, -R19 ;  /* 0x8000001314147221 */ /* 0x008fe20000000000 */
[----:B----4-:R-:W-:-:S04]  /*0ca0*/  FADD R21, R21, -R4 ;  /* 0x8000000415157221 */ /* 0x010fc80000000000 */
[----:B------:R-:W-:Y:S01]  /*0cb0*/  FMNMX3 R14, R14, |R15|, |R20|, !PT ;  /* 0x4000000f0e0e7276 */ /* 0x000fe20007800414 */
[----:B------:R-:W-:-:S05]  /*0cc0*/  FADD R22, R22, -R3 ;  /* 0x8000000316167221 */ /* 0x000fca0000000000 */
[----:B------:R-:W-:-:S07]  /*0cd0*/  FMNMX3 R14, R14, |R21|, |R22|, !PT ;  /* 0x400000150e0e7276 */ /* 0x000fce0007800416 */
.L_x_105:
[----:B------:R-:W-:Y:S05]  /*0ce0*/  BRA.U UP1, `(.L_x_103) ;  /* 0x00000001013c7547 */ /* 0x000fea000b800000 */
[----:B------:R-:W0:Y:S01]  /*0cf0*/  LDC.64 R4, c[0x0][0x380] ;  /* 0x0000e000ff047b82 */ /* 0x000e220000000a00 */
[----:B------:R-:W-:Y:S01]  /*0d00*/  IADD3 R7, PT, PT, R12, R13, RZ ;  /* 0x0000000d0c077210 */ /* 0x000fe20007ffe0ff */
[----:B------:R-:W-:-:S06]  /*0d10*/  VIADD R13, R13, UR18 ;  /* 0x000000120d0d7c36 */ /* 0x000fcc0008000000 */
[----:B------:R-:W1:Y:S01]  /*0d20*/  LDC.64 R8, c[0x0][0x388] ;  /* 0x0000e200ff087b82 */ /* 0x000e620000000a00 */
[----:B0-----:R-:W-:-:S04]  /*0d30*/  IMAD.WIDE R2, R7, 0x4, R4 ;  /* 0x0000000407027825 */ /* 0x001fc800078e0204 */
[----:B------:R-:W-:Y:S02]  /*0d40*/  IMAD.WIDE.U32 R4, R13, 0x4, R4 ;  /* 0x000000040d047825 */ /* 0x000fe400078e0004 */
[----:B------:R-:W2:Y:S02]  /*0d50*/  LDG.E R2, desc[UR12][R2.64] ;  /* 0x0000000c02027981 */ /* 0x000ea4000c1e1900 */
[--C-:B-1----:R-:W-:Y:S02]  /*0d60*/  IMAD.WIDE R6, R7, 0x4, R8.reuse ;  /* 0x0000000407067825 */ /* 0x102fe400078e0208 */
[----:B------:R-:W2:Y:S02]  /*0d70*/  LDG.E R5, desc[UR12][R4.64] ;  /* 0x0000000c04057981 */ /* 0x000ea4000c1e1900 */
[----:B------:R-:W-:Y:S02]  /*0d80*/  IMAD.WIDE.U32 R8, R13, 0x4, R8 ;  /* 0x000000040d087825 */ /* 0x000fe400078e0008 */
[----:B------:R-:W3:Y:S04]  /*0d90*/  LDG.E R6, desc[UR12][R6.64] ;  /* 0x0000000c06067981 */ /* 0x000ee8000c1e1900 */
[----:B------:R-:W3:Y:S01]  /*0da0*/  LDG.E R9, desc[UR12][R8.64] ;  /* 0x0000000c08097981 */ /* 0x000ee2000c1e1900 */
[----:B--2---:R-:W-:Y:S01]  /*0db0*/  FADD R13, R2, -R5 ;  /* 0x80000005020d7221 */ /* 0x004fe20000000000 */
[----:B---3--:R-:W-:-:S05]  /*0dc0*/  FADD R15, R6, -R9 ;  /* 0x80000009060f7221 */ /* 0x008fca0000000000 */
[----:B------:R-:W-:-:S07]  /*0dd0*/  FMNMX3 R14, R14, |R13|, |R15|, !PT ;  /* 0x4000000d0e0e7276 */ /* 0x000fce000780040f */
.L_x_103:
[----:B-----5:R-:W-:Y:S02]  /*0de0*/  FSETP.GEU.AND P0, PT, R14, R11, PT ;  /* 0x0000000b0e00720b */ /* 0x020fe40003f0e000 */
[----:B------:R-:W-:-:S11]  /*0df0*/  IADD3 R2, PT, PT, R10, 0x1, RZ ;  /* 0x000000010a027810 */ /* 0x000fd60007ffe0ff */
[----:B------:R-:W-:-:S05]  /*0e00*/  @P0 IMAD.MOV R2, RZ, RZ, R10 ;  /* 0x000000ffff020224 */ /* 0x000fca00078e020a */
[----:B------:R-:W-:-:S07]  /*0e10*/  MOV R10, R2 ;  /* 0x00000002000a7202 */ /* 0x000fce0000000f00 */
.L_x_100:
[----:B------:R-:W-:Y:S05]  /*0e20*/  BSYNC.RECONVERGENT B0 ;  /* 0x0000000000007941 */ /* 0x000fea0003800200 */
.L_x_99:
[----:B------:R-:W0:Y:S01]  /*0e30*/  LDCU UR5, c[0x0][0x3a0] ;  /* 0x00007400ff0577ac */ /* 0x000e220008000800 */
[----:B------:R-:W-:-:S04]  /*0e40*/  UIADD3 UR4, UPT, UPT, UR4, 0x1, URZ ;  /* 0x0000000104047890 */ /* 0x000fc8000fffe0ff */
[----:B0-----:R-:W-:-:S09]  /*0e50*/  UISETP.NE.AND UP0, UPT, UR4, UR5, UPT ;  /* 0x000000050400728c */ /* 0x001fd2000bf05270 */
[----:B------:R-:W-:Y:S05]  /*0e60*/  BRA.U !UP0, `(.L_x_97) ;  /* 0x0000000108a07547 */ /* 0x000fea000b800000 */
[----:B------:R-:W-:Y:S05]  /*0e70*/  BRA `(.L_x_106) ;  /* 0xfffffff000c07947 */ /* 0x000fea000383ffff */
.L_x_98:
        /* <DEDUP_REMOVED lines=10> */
.L_x_108:
[----:B------:R-:W-:Y:S01]  /*0f20*/  ISETP.NE.AND P2, PT, R0, UR5, P0 ;  /* 0x0000000500007c0c */ /* 0x000fe20008745270 */
[----:B------:R-:W-:Y:S01]  /*0f30*/  UIADD3 UR7, UPT, UPT, UR5, 0x1, URZ ;  /* 0x0000000105077890 */ /* 0x000fe2000fffe0ff */
[----:B------:R-:W-:-:S05]  /*0f40*/  IADD3 R2, PT, PT, R10, 0x1, RZ ;  /* 0x000000010a027810 */ /* 0x000fca0007ffe0ff */
[----:B------:R-:W-:Y:S01]  /*0f50*/  ISETP.NE.AND P1, PT, R0, UR7, P0 ;  /* 0x0000000700007c0c */ /* 0x000fe20008725270 */
[----:B------:R-:W-:-:S05]  /*0f60*/  UIADD3 UR7, UPT, UPT, UR5, 0x2, URZ ;  /* 0x0000000205077890 */ /* 0x000fca000fffe0ff */
[----:B------:R-:W-:Y:S02]  /*0f70*/  @!P2 IADD3 R2, PT, PT, R10, RZ, RZ ;  /* 0x000000ff0a02a210 */ /* 0x000fe40007ffe0ff */
[----:B------:R-:W-:Y:S01]  /*0f80*/  ISETP.NE.AND P2, PT, R0, UR7, P0 ;  /* 0x0000000700007c0c */ /* 0x000fe20008745270 */
[----:B------:R-:W-:Y:S02]  /*0f90*/  UIADD3 UR7, UPT, UPT, UR5, 0x3, URZ ;  /* 0x0000000305077890 */ /* 0x000fe4000fffe0ff */
[C---:B------:R-:W-:Y:S01]  /*0fa0*/  VIADD R3, R2.reuse, 0x1 ;  /* 0x0000000102037836 */ /* 0x040fe20000000000 */
[----:B------:R-:W-:Y:S01]  /*0fb0*/  UIADD3 UR5, UPT, UPT, UR5, 0x4, URZ ;  /* 0x0000000405057890 */ /* 0x000fe2000fffe0ff */
[----:B------:R-:W-:Y:S02]  /*0fc0*/  @!P1 IADD3 R3, PT, PT, R2, RZ, RZ ;  /* 0x000000ff02039210 */ /* 0x000fe40007ffe0ff */
[----:B------:R-:W-:Y:S01]  /*0fd0*/  ISETP.NE.AND P1, PT, R0, UR7, P0 ;  /* 0x0000000700007c0c */ /* 0x000fe20008725270 */
[----:B------:R-:W-:Y:S01]  /*0fe0*/  UISETP.NE.AND UP1, UPT, UR5, UR4, UPT ;  /* 0x000000040500728c */ /* 0x000fe2000bf25270 */
[----:B------:R-:W-:-:S04]  /*0ff0*/  IADD3 R2, PT, PT, R3, 0x1, RZ ;  /* 0x0000000103027810 */ /* 0x000fc80007ffe0ff */
[----:B------:R-:W-:-:S05]  /*1000*/  @!P2 IMAD.MOV R2, RZ, RZ, R3 ;  /* 0x000000ffff02a224 */ /* 0x000fca00078e0203 */
[C---:B------:R-:W-:Y:S02]  /*1010*/  IADD3 R10, PT, PT, R2.reuse, 0x1, RZ ;  /* 0x00000001020a7810 */ /* 0x040fe40007ffe0ff */
[----:B------:R-:W-:Y:S01]  /*1020*/  @!P1 IADD3 R10, PT, PT, R2, RZ, RZ ;  /* 0x000000ff020a9210 */ /* 0x000fe20007ffe0ff */
[----:B------:R-:W-:Y:S06]  /*1030*/  BRA.U UP1, `(.L_x_108) ;  /* 0xfffffffd01b87547 */ /* 0x000fec000b83ffff */
.L_x_107:
[----:B------:R-:W-:Y:S05]  /*1040*/  BRA.U !UP0, `(.L_x_97) ;  /* 0x0000000108287547 */ /* 0x000fea000b800000 */
[----:B-----5:R-:W-:Y:S01]  /*1050*/  FSETP.GT.AND P1, PT, R11, RZ, PT ;  /* 0x000000ff0b00720b */ /* 0x020fe20003f24000 */
[----:B------:R-:W-:-:S12]  /*1060*/  UMOV UR5, URZ ;  /* 0x000000ff00057c82 */ /* 0x000fd80008000000 */
.L_x_109:
[----:B------:R-:W-:Y:S01]  /*1070*/  ISETP.NE.AND P0, PT, R0, UR4, P1 ;  /* 0x0000000400007c0c */ /* 0x000fe20008f05270 */
[----:B------:R-:W-:Y:S01]  /*1080*/  UIADD3 UR5, UPT, UPT, UR5, 0x1, URZ ;  /* 0x0000000105057890 */ /* 0x000fe2000fffe0ff */
[----:B------:R-:W-:Y:S01]  /*1090*/  VIADD R2, R10, 0x1 ;  /* 0x000000010a027836 */ /* 0x000fe20000000000 */
[----:B------:R-:W-:Y:S02]  /*10a0*/  UIADD3 UR4, UPT, UPT, UR4, 0x1, URZ ;  /* 0x0000000104047890 */ /* 0x000fe4000fffe0ff */
[----:B------:R-:W-:-:S08]  /*10b0*/  UISETP.NE.AND UP0, UPT, UR5, UR6, UPT ;  /* 0x000000060500728c */ /* 0x000fd0000bf05270 */
[----:B------:R-:W-:-:S04]  /*10c0*/  @!P0 IADD3 R2, PT, PT, R10, RZ, RZ ;  /* 0x000000ff0a028210 */ /* 0x000fc80007ffe0ff */
[----:B------:R-:W-:Y:S01]  /*10d0*/  MOV R10, R2 ;  /* 0x00000002000a7202 */ /* 0x000fe20000000f00 */
[----:B------:R-:W-:Y:S06]  /*10e0*/  BRA.U UP0, `(.L_x_109) ;  /* 0xfffffffd00e07547 */ /* 0x000fec000b83ffff */
.L_x_97:
[----:B------:R-:W1:Y:S02]  /*10f0*/  LDC.64 R2, c[0x0][0x398] ;  /* 0x0000e600ff027b82 */ /* 0x000e640000000a00 */
[----:B-1----:R-:W-:-:S05]  /*1100*/  IMAD.WIDE R2, R0, 0x4, R2 ;  /* 0x0000000400027825 */ /* 0x002fca00078e0202 */
[----:B0-----:R-:W-:Y:S01]  /*1110*/  STG.E desc[UR12][R2.64], R10 ;  /* 0x0000000a02007986 */ /* 0x001fe2000c10190c */
[----:B------:R-:W-:Y:S05]  /*1120*/  EXIT ;  /* 0x000000000000794d */ /* 0x000fea0003800000 */
.L_x_110:
        /* <DEDUP_REMOVED lines=13> */
.L_x_158:


//--------------------- .text.count_neighbors_y_kernel --------------------------
	.section	.text.count_neighbors_y_kernel,"ax",@progbits
	.align	128
        .global         count_neighbors_y_kernel
        .type           count_neighbors_y_kernel,@function
        .size           count_neighbors_y_kernel,(.L_x_159 - count_neighbors_y_kernel)
        .other          count_neighbors_y_kernel,@"STO_CUDA_ENTRY STV_DEFAULT"
count_neighbors_y_kernel:
.text.count_neighbors_y_kernel:
        /* <DEDUP_REMOVED lines=12> */
[----:B------:R-:W1:Y:S01]  /*00c0*/  LDC.64 R2, c[0x0][0x390] ;  /* 0x0000e400ff027b82 */ /* 0x000e620000000a00 */
[----:B------:R-:W2:Y:S07]  /*00d0*/  LDCU.64 UR4, c[0x0][0x380] ;  /* 0x00007000ff0477ac */ /* 0x000eae0008000a00 */
[----:B------:R-:W3:Y:S01]  /*00e0*/  LDC R9, c[0x0][0x3a4] ;  /* 0x0000e900ff097b82 */ /* 0x000ee20000000800 */
[----:B-1----:R-:W-:-:S06]  /*00f0*/  IMAD.WIDE R2, R0, 0x4, R2 ;  /* 0x0000000400027825 */ /* 0x002fcc00078e0202 */
[----:B0-----:R0:W5:Y:S01]  /*0100*/  LDG.E R3, desc[UR6][R2.64] ;  /* 0x0000000602037981 */ /* 0x001162000c1e1900 */
[----:B--2---:R-:W-:Y:S01]  /*0110*/  MOV R7, UR5 ;  /* 0x0000000500077c02 */ /* 0x004fe20008000f00 */
[----:B------:R-:W-:Y:S01]  /*0120*/  IMAD.U32 R6, RZ, RZ, UR4 ;  /* 0x00000004ff067e24 */ /* 0x000fe2000f8e00ff */
[----:B---3--:R-:W-:-:S03]  /*0130*/  ISETP.GE.AND P0, PT, R9, 0x1, PT ;  /* 0x000000010900780c */ /* 0x008fc60003f06270 */
[----:B------:R-:W-:-:S10]  /*0140*/  IMAD.WIDE R10, R0, 0x4, R6 ;  /* 0x00000004000a7825 */ /* 0x000fd400078e0206 */
[----:B0-----:R-:W-:Y:S05]  /*0150*/  @!P0 BRA `(.L_x_112) ;  /* 0x0000000800188947 */ /* 0x001fea0003800000 */
[----:B------:R-:W0:Y:S01]  /*0160*/  LDC.64 R12, c[0x0][0x388] ;  /* 0x0000e200ff0c7b82 */ /* 0x000e220000000a00 */
[C---:B------:R-:W-:Y:S01]  /*0170*/  LOP3.LUT R6, R9.reuse, 0x7ffffff8, RZ, 0xc0, !PT ;  /* 0x7ffffff809067812 */ /* 0x040fe200078ec0ff */
[----:B------:R-:W-:Y:S02]  /*0180*/  HFMA2 R2, -RZ, RZ, 0, 0 ;  /* 0x00000000ff027431 */ /* 0x000fe400000001ff */
[----:B------:R-:W-:Y:S01]  /*0190*/  IMAD R4, R0, R9, RZ ;  /* 0x0000000900047224 */ /* 0x000fe200078e02ff */
[C---:B------:R-:W-:Y:S02]  /*01a0*/  LOP3.LUT R5, R9.reuse, 0x7, RZ, 0xc0, !PT ;  /* 0x0000000709057812 */ /* 0x040fe400078ec0ff */
[----:B------:R-:W-:Y:S01]  /*01b0*/  LOP3.LUT R7, R9, 0x3, RZ, 0xc0, !PT ;  /* 0x0000000309077812 */ /* 0x000fe200078ec0ff */
[----:B------:R-:W-:Y:S02]  /*01c0*/  IMAD.MOV.U32 R9, RZ, RZ, RZ ;  /* 0x000000ffff097224 */ /* 0x000fe400078e00ff */
[----:B------:R-:W-:Y:S01]  /*01d0*/  IMAD.MOV R8, RZ, RZ, -R6 ;  /* 0x000000ffff087224 */ /* 0x000fe200078e0a06 */
[----:B0-----:R-:W-:-:S05]  /*01e0*/  IADD3 R12, P0, PT, R12, 0x10, RZ ;  /* 0x000000100c0c7810 */ /* 0x001fca0007f1e0ff */
[----:B------:R-:W-:-:S08]  /*01f0*/  IMAD.X R13, RZ, RZ, R13, P0 ;  /* 0x000000ffff0d7224 */ /* 0x000fd000000e060d */
.L_x_119:
[----:B------:R-:W-:Y:S01]  /*0200*/  ISETP.NE.AND P0, PT, R0, R9, PT ;  /* 0x000000090000720c */ /* 0x000fe20003f05270 */
[----:B------:R-:W-:-:S12]  /*0210*/  BSSY.RECONVERGENT B0, `(.L_x_113) ;  /* 0x0000075000007945 */ /* 0x000fd80003800200 */
[----:B------:R-:W-:Y:S05]  /*0220*/  @!P0 BRA `(.L_x_114) ;  /* 0x0000000400cc8947 */ /* 0x000fea0003800000 */
[----:B------:R-:W0:Y:S01]  /*0230*/  LDC.64 R14, c[0x0][0x380] ;  /* 0x0000e000ff0e7b82 */ /* 0x000e220000000a00 */
[----:B------:R-:W2:Y:S07]  /*0240*/  LDG.E R16, desc[UR6][R10.64] ;  /* 0x000000060a107981 */ /* 0x000eae000c1e1900 */
[----:B------:R-:W1:Y:S01]  /*0250*/  LDC R20, c[0x0][0x3a4] ;  /* 0x0000e900ff147b82 */ /* 0x000e620000000800 */
[----:B0-----:R-:W-:-:S06]  /*0260*/  IMAD.WIDE.U32 R14, R9, 0x4, R14 ;  /* 0x00000004090e7825 */ /* 0x001fcc00078e000e */
[----:B------:R-:W2:Y:S01]  /*0270*/  LDG.E R15, desc[UR6][R14.64] ;  /* 0x000000060e0f7981 */ /* 0x000ea2000c1e1900 */
[----:B-1----:R-:W-:Y:S01]  /*0280*/  ISETP.GE.U32.AND P0, PT, R20, 0x8, PT ;  /* 0x000000081400780c */ /* 0x002fe20003f06070 */
[----:B------:R-:W-:Y:S02]  /*0290*/  IMAD.MOV.U32 R23, RZ, RZ, RZ ;  /* 0x000000ffff177224 */ /* 0x000fe400078e00ff */
[----:B------:R-:W-:Y:S02]  /*02a0*/  IMAD R24, R9, R20, RZ ;  /* 0x0000001409187224 */ /* 0x000fe400078e02ff */
[----:B--2---:R-:W-:-:S04]  /*02b0*/  FADD R16, R16, -R15 ;  /* 0x8000000f10107221 */ /* 0x004fc80000000000 */
[----:B------:R-:W-:-:S04]  /*02c0*/  FADD R22, |R16|, -RZ ;  /* 0x800000ff10167221 */ /* 0x000fc80000000200 */
[----:B------:R-:W-:Y:S05]  /*02d0*/  @!P0 BRA `(.L_x_115) ;  /* 0x00000000009c8947 */ /* 0x000fea0003800000 */
[----:B------:R-:W-:Y:S01]  /*02e0*/  IMAD.WIDE.U32 R14, R24, 0x4, R12 ;  /* 0x00000004180e7825 */ /* 0x000fe200078e000c */
[----:B------:R-:W-:-:S03]  /*02f0*/  MOV R19, R4 ;  /* 0x0000000400137202 */ /* 0x000fc60000000f00 */
[----:B------:R-:W-:-:S07]  /*0300*/  IMAD.MOV.U32 R18, RZ, RZ, R8 ;  /* 0x000000ffff127224 */ /* 0x000fce00078e0008 */
.L_x_116:
[----:B------:R-:W-:Y:S01]  /*0310*/  IMAD.WIDE R16, R19, 0x4, R12 ;  /* 0x0000000413107825 */ /* 0x000fe200078e020c */
[----:B------:R-:W2:Y:S04]  /*0320*/  LDG.E R26, desc[UR6][R14.64+-0x10] ;  /* 0xfffff0060e1a7981 */ /* 0x000ea8000c1e1900 */
[----:B------:R-:W2:Y:S04]  /*0330*/  LDG.E R21, desc[UR6][R16.64+-0x10] ;  /* 0xfffff00610157981 */ /* 0x000ea8000c1e1900 */
[----:B------:R-:W3:Y:S04]  /*0340*/  LDG.E R23, desc[UR6][R16.64+-0xc] ;  /* 0xfffff40610177981 */ /* 0x000ee8000c1e1900 */
[----:B------:R-:W3:Y:S04]  /*0350*/  LDG.E R28, desc[UR6][R14.64+-0xc] ;  /* 0xfffff4060e1c7981 */ /* 0x000ee8000c1e1900 */
[----:B------:R-:W4:Y:S04]  /*0360*/  LDG.E R25, desc[UR6][R16.64+-0x4] ;  /* 0xfffffc0610197981 */ /* 0x000f28000c1e1900 */
[----:B------:R-:W4:Y:S01]  /*0370*/  LDG.E R27, desc[UR6][R14.64+0x8] ;  /* 0x000008060e1b7981 */ /* 0x000f22000c1e1900 */
[----:B--2---:R-:W-:-:S03]  /*0380*/  FADD R21, R21, -R26 ;  /* 0x8000001a15157221 */ /* 0x004fc60000000000 */
[----:B------:R-:W4:Y:S01]  /*0390*/  LDG.E R26, desc[UR6][R14.64+-0x4] ;  /* 0xfffffc060e1a7981 */ /* 0x000f22000c1e1900 */
[----:B---3--:R-:W-:-:S03]  /*03a0*/  FADD R23, R23, -R28 ;  /* 0x8000001c17177221 */ /* 0x008fc60000000000 */
[----:B------:R-:W2:Y:S02]  /*03b0*/  LDG.E R28, desc[UR6][R14.64+0x4] ;  /* 0x000004060e1c7981 */ /* 0x000ea4000c1e1900 */
[----:B------:R-:W-:Y:S02]  /*03c0*/  FMNMX3 R21, R22, |R21|, |R23|, !PT ;  /* 0x4000001516157276 */ /* 0x000fe40007800417 */
[----:B------:R-:W3:Y:S04]  /*03d0*/  LDG.E R22, desc[UR6][R16.64+-0x8] ;  /* 0xfffff80610167981 */ /* 0x000ee8000c1e1900 */
[----:B------:R-:W3:Y:S01]  /*03e0*/  LDG.E R23, desc[UR6][R14.64+-0x8] ;  /* 0xfffff8060e177981 */ /* 0x000ee2000c1e1900 */
[----:B----4-:R-:W-:-:S03]  /*03f0*/  FADD R25, R25, -R26 ;  /* 0x8000001a19197221 */ /* 0x010fc60000000000 */
[----:B------:R-:W4:Y:S01]  /*0400*/  LDG.E R26, desc[UR6][R16.64] ;  /* 0x00000006101a7981 */ /* 0x000f22000c1e1900 */
[----:B---3--:R-:W-:-:S03]  /*0410*/  FADD R22, R22, -R23 ;  /* 0x8000001716167221 */ /* 0x008fc60000000000 */
[----:B------:R-:W4:Y:S02]  /*0420*/  LDG.E R23, desc[UR6][R14.64] ;  /* 0x000000060e177981 */ /* 0x000f24000c1e1900 */
[----:B------:R-:W-:Y:S02]  /*0430*/  FMNMX3 R21, R21, |R22|, |R25|, !PT ;  /* 0x4000001615157276 */ /* 0x000fe40007800419 */
[----:B------:R-:W2:Y:S04]  /*0440*/  LDG.E R25, desc[UR6][R16.64+0x4] ;  /* 0x0000040610197981 */ /* 0x000ea8000c1e1900 */
[----:B------:R-:W3:Y:S01]  /*0450*/  LDG.E R22, desc[UR6][R16.64+0x8] ;  /* 0x0000080610167981 */ /* 0x000ee2000c1e1900 */
[----:B------:R-:W-:Y:S02]  /*0460*/  VIADD R18, R18, 0x8 ;  /* 0x0000000812127836 */ /* 0x000fe40000000000 */
[----:B----4-:R-:W-:-:S02]  /*0470*/  FADD R26, R26, -R23 ;  /* 0x800000171a1a7221 */ /* 0x010fc40000000000 */
[----:B------:R-:W4:Y:S01]  /*0480*/  LDG.E R23, desc[UR6][R16.64+0xc] ;  /* 0x00000c0610177981 */ /* 0x000f22000c1e1900 */
[----:B--2---:R-:W-:-:S03]  /*0490*/  FADD R25, R25, -R28 ;  /* 0x8000001c19197221 */ /* 0x004fc60000000000 */
[----:B------:R0:W4:Y:S01]  /*04a0*/  LDG.E R28, desc[UR6][R14.64+0xc] ;  /* 0x00000c060e1c7981 */ /* 0x000122000c1e1900 */
[----:B------:R-:W-:Y:S01]  /*04b0*/  ISETP.NE.AND P0, PT, R18, RZ, PT ;  /* 0x000000ff1200720c */ /* 0x000fe20003f05270 */
[----:B---3--:R-:W-:Y:S01]  /*04c0*/  FADD R22, R22, -R27 ;  /* 0x8000001b16167221 */ /* 0x008fe20000000000 */
[----:B------:R-:W-:Y:S01]  /*04d0*/  FMNMX3 R21, R21, |R26|, |R25|, !PT ;  /* 0x4000001a15157276 */ /* 0x000fe20007800419 */
[----:B------:R-:W-:Y:S01]  /*04e0*/  VIADD R19, R19, 0x8 ;  /* 0x0000000813137836 */ /* 0x000fe20000000000 */
[----:B0-----:R-:W-:-:S04]  /*04f0*/  IADD3 R14, P1, PT, R14, 0x20, RZ ;  /* 0x000000200e0e7810 */ /* 0x001fc80007f3e0ff */
[----:B------:R-:W-:Y:S01]  /*0500*/  IADD3.X R15, PT, PT, RZ, R15, RZ, P1, !PT ;  /* 0x0000000fff0f7210 */ /* 0x000fe20000ffe4ff */
[----:B----4-:R-:W-:-:S05]  /*0510*/  FADD R23, R23, -R28 ;  /* 0x8000001c17177221 */ /* 0x010fca0000000000 */
[----:B------:R-:W-:Y:S01]  /*0520*/  FMNMX3 R22, R21, |R22|, |R23|, !PT ;  /* 0x4000001615167276 */ /* 0x000fe20007800417 */
[----:B------:R-:W-:Y:S06]  /*0530*/  @P0 BRA `(.L_x_116) ;  /* 0xfffffffc00740947 */ /* 0x000fec000383ffff */
[----:B------:R-:W-:-:S07]  /*0540*/  IMAD.MOV.U32 R23, RZ, RZ, R6 ;  /* 0x000000ffff177224 */ /* 0x000fce00078e0006 */
.L_x_115:
[----:B------:R-:W-:-:S13]  /*0550*/  ISETP.NE.AND P0, PT, R5, RZ, PT ;  /* 0x000000ff0500720c */ /* 0x000fda0003f05270 */
[----:B------:R-:W-:Y:S05]  /*0560*/  @!P0 BRA `(.L_x_117) ;  /* 0x0000000000ec8947 */ /* 0x000fea0003800000 */
[----:B------:R-:W-:Y:S02]  /*0570*/  IADD3 R14, PT, PT, R5, -0x1, RZ ;  /* 0xffffffff050e7810 */ /* 0x000fe40007ffe0ff */
[----:B------:R-:W-:Y:S02]  /*0580*/  ISETP.NE.AND P1, PT, R7, RZ, PT ;  /* 0x000000ff0700720c */ /* 0x000fe40003f25270 */
[----:B------:R-:W-:-:S13]  /*0590*/  ISETP.GE.U32.AND P0, PT, R14, 0x3, PT ;  /* 0x000000030e00780c */ /* 0x000fda0003f06070 */
[----:B------:R-:W-:Y:S05]  /*05a0*/  @!P0 BRA `(.L_x_118) ;  /* 0x0000000000648947 */ /* 0x000fea0003800000 */
[----:B------:R-:W0:Y:S01]  /*05b0*/  LDC.64 R16, c[0x0][0x388] ;  /* 0x0000e200ff107b82 */ /* 0x000e220000000a00 */
[--C-:B------:R-:W-:Y:S02]  /*05c0*/  IMAD.IADD R19, R24, 0x1, R23.reuse ;  /* 0x0000000118137824 */ /* 0x100fe400078e0217 */
[----:B------:R-:W-:Y:S02]  /*05d0*/  IMAD.IADD R15, R4, 0x1, R23 ;  /* 0x00000001040f7824 */ /* 0x000fe400078e0217 */
[----:B0-----:R-:W-:-:S04]  /*05e0*/  IMAD.WIDE.U32 R18, R19, 0x4, R16 ;  /* 0x0000000413127825 */ /* 0x001fc800078e0010 */
[----:B------:R-:W-:Y:S02]  /*05f0*/  IMAD.WIDE R16, R15, 0x4, R16 ;  /* 0x000000040f107825 */ /* 0x000fe400078e0210 */
[----:B------:R-:W2:Y:S01]  /*0600*/  LDG.E R18, desc[UR6][R18.64] ;  /* 0x0000000612127981 */ /* 0x000ea2000c1e1900 */
[----:B------:R-:W0:Y:S03]  /*0610*/  LDC.64 R14, c[0x0][0x388] ;  /* 0x0000e200ff0e7b82 */ /* 0x000e260000000a00 */
[----:B------:R-:W2:Y:S01]  /*0620*/  LDG.E R27, desc[UR6][R16.64] ;  /* 0x00000006101b7981 */ /* 0x000ea2000c1e1900 */
[----:B------:R-:W-:-:S03]  /*0630*/  IADD3 R21, P0, PT, R24, R23, RZ ;  /* 0x0000001718157210 */ /* 0x000fc60007f1e0ff */
[----:B------:R-:W3:Y:S01]  /*0640*/  LDG.E R25, desc[UR6][R16.64+0xc] ;  /* 0x00000c0610197981 */ /* 0x000ee2000c1e1900 */
[----:B------:R-:W-:Y:S02]  /*0650*/  IADD3.X R26, PT, PT, RZ, RZ, RZ, P0, !PT ;  /* 0x000000ffff1a7210 */ /* 0x000fe400007fe4ff */
[----:B0-----:R-:W-:-:S04]  /*0660*/  LEA R14, P2, R21, R14, 0x2 ;  /* 0x0000000e150e7211 */ /* 0x001fc800078410ff */
[----:B------:R-:W-:Y:S02]  /*0670*/  LEA.HI.X R15, R21, R15, R26, 0x2, P2 ;  /* 0x0000000f150f7211 */ /* 0x000fe400010f141a */
[----:B------:R-:W4:Y:S04]  /*0680*/  LDG.E R26, desc[UR6][R16.64+0x4] ;  /* 0x00000406101a7981 */ /* 0x000f28000c1e1900 */
[----:B------:R-:W4:Y:S04]  /*0690*/  LDG.E R29, desc[UR6][R14.64+0x4] ;  /* 0x000004060e1d7981 */ /* 0x000f28000c1e1900 */
[----:B------:R-:W3:Y:S04]  /*06a0*/  LDG.E R21, desc[UR6][R16.64+0x8] ;  /* 0x0000080610157981 */ /* 0x000ee8000c1e1900 */
[----:B------:R-:W3:Y:S01]  /*06b0*/  LDG.E R28, desc[UR6][R14.64+0xc] ;  /* 0x00000c060e1c7981 */ /* 0x000ee2000c1e1900 */
[----:B--2---:R-:W-:-:S03]  /*06c0*/  FADD R27, R27, -R18 ;  /* 0x800000121b1b7221 */ /* 0x004fc60000000000 */
[----:B------:R-:W2:Y:S01]  /*06d0*/  LDG.E R18, desc[UR6][R14.64+0x8] ;  /* 0x000008060e127981 */ /* 0x000ea2000c1e1900 */
[----:B------:R-:W-:Y:S02]  /*06e0*/  VIADD R23, R23, 0x4 ;  /* 0x0000000417177836 */ /* 0x000fe40000000000 */
[----:B----4-:R-:W-:-:S05]  /*06f0*/  FADD R26, R26, -R29 ;  /* 0x8000001d1a1a7221 */ /* 0x010fca0000000000 */
[----:B------:R-:W-:Y:S01]  /*0700*/  FMNMX3 R22, R22, |R27|, |R26|, !PT ;  /* 0x4000001b16167276 */ /* 0x000fe2000780041a */
[----:B---3--:R-:W-:Y:S01]  /*0710*/  FADD R25, R25, -R28 ;  /* 0x8000001c19197221 */ /* 0x008fe20000000000 */
[----:B--2---:R-:W-:-:S05]  /*0720*/  FADD R21, R21, -R18 ;  /* 0x8000001215157221 */ /* 0x004fca0000000000 */
[----:B------:R-:W-:-:S07]  /*0730*/  FMNMX3 R22, R22, |R21|, |R25|, !PT ;  /* 0x4000001516167276 */ /* 0x000fce0007800419 */
.L_x_118:
[----:B------:R-:W-:Y:S05]  /*0740*/  @!P1 BRA `(.L_x_117) ;  /* 0x0000000000749947 */ /* 0x000fea0003800000 */
[----:B------:R-:W-:Y:S02]  /*0750*/  ISETP.NE.AND P0, PT, R7, 0x1, PT ;  /* 0x000000010700780c */ /* 0x000fe40003f05270 */
[----:B------:R-:W-:-:S11]  /*0760*/  LOP3.LUT P1, RZ, R20, 0x1, RZ, 0xc0, !PT ;  /* 0x0000000114ff7812 */ /* 0x000fd6000782c0ff */
[----:B------:R-:W0:Y:S01]  /*0770*/  @P0 LDC.64 R14, c[0x0][0x388] ;  /* 0x0000e200ff0e0b82 */ /* 0x000e220000000a00 */
[C---:B------:R-:W-:Y:S01]  /*0780*/  @P0 IADD3 R20, P2, PT, R24.reuse, R23, RZ ;  /* 0x0000001718140210 */ /* 0x040fe20007f5e0ff */
[----:B------:R-:W-:-:S04]  /*0790*/  @P0 IMAD.IADD R25, R24, 0x1, R23 ;  /* 0x0000000118190824 */ /* 0x000fc800078e0217 */
[----:B------:R-:W-:Y:S02]  /*07a0*/  @P0 IMAD.X R21, RZ, RZ, RZ, P2 ;  /* 0x000000ffff150224 */ /* 0x000fe400010e06ff */
[----:B------:R-:W1:Y:S08]  /*07b0*/  @P0 LDC.64 R18, c[0x0][0x388] ;  /* 0x0000e200ff120b82 */ /* 0x000e700000000a00 */
[----:B------:R-:W2:Y:S01]  /*07c0*/  @P1 LDC.64 R16, c[0x0][0x388] ;  /* 0x0000e200ff101b82 */ /* 0x000ea20000000a00 */
[----:B0-----:R-:W-:-:S04]  /*07d0*/  @P0 LEA R14, P2, R20, R14, 0x2 ;  /* 0x0000000e140e0211 */ /* 0x001fc800078410ff */
[----:B------:R-:W-:Y:S02]  /*07e0*/  @P0 LEA.HI.X R15, R20, R15, R21, 0x2, P2 ;  /* 0x0000000f140f0211 */ /* 0x000fe400010f1415 */
[----:B------:R-:W-:Y:S01]  /*07f0*/  @P0 IADD3 R21, PT, PT, R4, R23, RZ ;  /* 0x0000001704150210 */ /* 0x000fe20007ffe0ff */
[----:B------:R-:W-:Y:S02]  /*0800*/  @P0 VIADD R23, R23, 0x2 ;  /* 0x0000000217170836 */ /* 0x000fe40000000000 */
[----:B------:R-:W3:Y:S02]  /*0810*/  @P0 LDG.E R14, desc[UR6][R14.64+0x4] ;  /* 0x000004060e0e0981 */ /* 0x000ee4000c1e1900 */
[----:B-1----:R-:W-:Y:S01]  /*0820*/  @P0 IMAD.WIDE R20, R21, 0x4, R18 ;  /* 0x0000000415140825 */ /* 0x002fe200078e0212 */
[----:B------:R-:W-:-:S03]  /*0830*/  @P1 IADD3 R27, PT, PT, R24, R23, RZ ;  /* 0x00000017181b1210 */ /* 0x000fc60007ffe0ff */
[----:B------:R-:W-:Y:S01]  /*0840*/  @P0 IMAD.WIDE.U32 R18, R25, 0x4, R18 ;  /* 0x0000000419120825 */ /* 0x000fe200078e0012 */
[----:B------:R-:W3:Y:S03]  /*0850*/  @P0 LDG.E R29, desc[UR6][R20.64+0x4] ;  /* 0x00000406141d0981 */ /* 0x000ee6000c1e1900 */
[----:B------:R-:W-:Y:S02]  /*0860*/  @P1 IMAD.IADD R25, R4, 0x1, R23 ;  /* 0x0000000104191824 */ /* 0x000fe400078e0217 */
[----:B------:R-:W4:Y:S02]  /*0870*/  @P0 LDG.E R18, desc[UR6][R18.64] ;  /* 0x0000000612120981 */ /* 0x000f24000c1e1900 */
[--C-:B--2---:R-:W-:Y:S02]  /*0880*/  @P1 IMAD.WIDE R24, R25, 0x4, R16.reuse ;  /* 0x0000000419181825 */ /* 0x104fe400078e0210 */
[----:B------:R-:W4:Y:S02]  /*0890*/  @P0 LDG.E R23, desc[UR6][R20.64] ;  /* 0x0000000614170981 */ /* 0x000f24000c1e1900 */
[----:B------:R-:W-:-:S02]  /*08a0*/  @P1 IMAD.WIDE.U32 R16, R27, 0x4, R16 ;  /* 0x000000041b101825 */ /* 0x000fc400078e0010 */
[----:B------:R-:W2:Y:S04]  /*08b0*/  @P1 LDG.E R24, desc[UR6][R24.64] ;  /* 0x0000000618181981 */ /* 0x000ea8000c1e1900 */
[----:B------:R-:W2:Y:S01]  /*08c0*/  @P1 LDG.E R17, desc[UR6][R16.64] ;  /* 0x0000000610111981 */ /* 0x000ea2000c1e1900 */
[----:B---3--:R-:W-:Y:S01]  /*08d0*/  @P0 FADD R29, R29, -R14 ;  /* 0x8000000e1d1d0221 */ /* 0x008fe20000000000 */
[----:B----4-:R-:W-:-:S05]  /*08e0*/  @P0 FADD R27, R23, -R18 ;  /* 0x80000012171b0221 */ /* 0x010fca0000000000 */
[----:B------:R-:W-:Y:S01]  /*08f0*/  @P0 FMNMX3 R22, R22, |R27|, |R29|, !PT ;  /* 0x4000001b16160276 */ /* 0x000fe2000780041d */
[----:B--2---:R-:W-:-:S05]  /*0900*/  @P1 FADD R23, R24, -R17 ;  /* 0x8000001118171221 */ /* 0x004fca0000000000 */
[----:B------:R-:W-:-:S07]  /*0910*/  @P1 FMNMX R22, R22, |R23|, !PT ;  /* 0x4000001716161209 */ /* 0x000fce0007800000 */
.L_x_117:
[----:B-----5:R-:W-:Y:S01]  /*0920*/  FSETP.GEU.AND P0, PT, R22, R3, PT ;  /* 0x000000031600720b */ /* 0x020fe20003f0e000 */
[----:B------:R-:W-:-:S12]  /*0930*/  VIADD R14, R2, 0x1 ;  /* 0x00000001020e7836 */ /* 0x000fd80000000000 */
[----:B------:R-:W-:-:S05]  /*0940*/  @P0 IADD3 R14, PT, PT, R2, RZ, RZ ;  /* 0x000000ff020e0210 */ /* 0x000fca0007ffe0ff */
[----:B------:R-:W-:-:S07]  /*0950*/  IMAD.MOV.U32 R2, RZ, RZ, R14 ;  /* 0x000000ffff027224 */ /* 0x000fce00078e000e */
.L_x_114:
[----:B------:R-:W-:Y:S05]  /*0960*/  BSYNC.RECONVERGENT B0 ;  /* 0x0000000000007941 */ /* 0x000fea0003800200 */
.L_x_113:
[----:B------:R-:W0:Y:S01]  /*0970*/  LDCU UR4, c[0x0][0x3a0] ;  /* 0x00007400ff0477ac */ /* 0x000e220008000800 */
[----:B------:R-:W-:-:S05]  /*0980*/  VIADD R9, R9, 0x1 ;  /* 0x0000000109097836 */ /* 0x000fca0000000000 */
[----:B0-----:R-:W-:-:S13]  /*0990*/  ISETP.NE.AND P0, PT, R9, UR4, PT ;  /* 0x0000000409007c0c */ /* 0x001fda000bf05270 */
[----:B------:R-:W-:Y:S05]  /*09a0*/  @!P0 BRA `(.L_x_111) ;  /* 0x0000001000c88947 */ /* 0x000fea0003800000 */
[----:B------:R-:W-:Y:S05]  /*09b0*/  BRA `(.L_x_119) ;  /* 0xfffffff800107947 */ /* 0x000fea000383ffff */
.L_x_112:
[----:B------:R-:W-:Y:S01]  /*09c0*/  UISETP.GE.U32.AND UP0, UPT, UR8, 0x4, UPT ;  /* 0x000000040800788c */ /* 0x000fe2000bf06070 */
[----:B------:R-:W-:Y:S02]  /*09d0*/  HFMA2 R15, -RZ, RZ, 0, 0 ;  /* 0x00000000ff0f7431 */ /* 0x000fe400000001ff */
[----:B------:R-:W-:Y:S01]  /*09e0*/  IMAD.MOV.U32 R2, RZ, RZ, RZ ;  /* 0x000000ffff027224 */ /* 0x000fe200078e00ff */
[----:B------:R-:W-:-:S05]  /*09f0*/  ULOP3.LUT UR5, UR8, 0x3, URZ, 0xc0, !UPT ;  /* 0x0000000308057892 */ /* 0x000fca000f8ec0ff */
[----:B------:R-:W-:Y:S07]  /*0a00*/  BRA.U !UP0, `(.L_x_120) ;  /* 0x00000011086c7547 */ /* 0x000fee000b800000 */
[----:B------:R-:W0:Y:S01]  /*0a10*/  LDC.64 R4, c[0x0][0x380] ;  /* 0x0000e000ff047b82 */ /* 0x000e220000000a00 */
[----:B------:R-:W-:Y:S01]  /*0a20*/  ULOP3.LUT UR4, UR8, 0x7ffffffc, URZ, 0xc0, !UPT ;  /* 0x7ffffffc08047892 */ /* 0x000fe2000f8ec0ff */
[----:B------:R-:W-:Y:S01]  /*0a30*/  IMAD.MOV.U32 R17, RZ, RZ, RZ ;  /* 0x000000ffff117224 */ /* 0x000fe200078e00ff */
[----:B------:R-:W-:Y:S02]  /*0a40*/  MOV R2, RZ ;  /* 0x000000ff00027202 */ /* 0x000fe40000000f00 */
[----:B------:R-:W-:Y:S02]  /*0a50*/  UISETP.GT.AND UP0, UPT, UR4, URZ, UPT ;  /* 0x000000ff0400728c */ /* 0x000fe4000bf04270 */
[----:B------:R-:W-:-:S07]  /*0a60*/  IMAD.U32 R15, RZ, RZ, UR4 ;  /* 0x00000004ff0f7e24 */ /* 0x000fce000f8e00ff */
[----:B------:R-:W-:Y:S05]  /*0a70*/  BRA.U !UP0, `(.L_x_121) ;  /* 0x0000000d08b47547 */ /* 0x000fea000b800000 */
[----:B------:R-:W-:Y:S01]  /*0a80*/  IMAD.IADD R8, R15, 0x1, -R17 ;  /* 0x000000010f087824 */ /* 0x000fe200078e0a11 */
[----:B------:R-:W-:-:S04]  /*0a90*/  PLOP3.LUT P0, PT, PT, PT, PT, 0x80, 0x8 ;  /* 0x000000000008781c */ /* 0x000fc80003f0f070 */
[----:B------:R-:W-:-:S13]  /*0aa0*/  ISETP.GT.AND P1, PT, R8, 0xc, PT ;  /* 0x0000000c0800780c */ /* 0x000fda0003f24270 */
[----:B------:R-:W-:Y:S05]  /*0ab0*/  @!P1 BRA `(.L_x_122) ;  /* 0x0000000800649947 */ /* 0x000fea0003800000 */
[----:B------:R-:W1:Y:S01]  /*0ac0*/  LDC.64 R6, c[0x0][0x380] ;  /* 0x0000e000ff067b82 */ /* 0x000e620000000a00 */
[----:B------:R-:W-:Y:S02]  /*0ad0*/  PLOP3.LUT P0, PT, PT, PT, PT, 0x8, 0x80 ;  /* 0x000000000080781c */ /* 0x000fe40003f0e170 */
[----:B------:R-:W-:-:S11]  /*0ae0*/  IADD3 R14, PT, PT, R15, -0xc, RZ ;  /* 0xfffffff40f0e7810 */ /* 0x000fd60007ffe0ff */
.L_x_123:
[----:B------:R-:W-:Y:S01]  /*0af0*/  ISETP.NE.AND P6, PT, R0, R17, PT ;  /* 0x000000110000720c */ /* 0x000fe20003fc5270 */
[----:B-1----:R-:W-:-:S12]  /*0b00*/  IMAD.WIDE.U32 R12, R17, 0x4, R6 ;  /* 0x00000004110c7825 */ /* 0x002fd800078e0006 */
[----:B------:R-:W2:Y:S04]  /*0b10*/  @P6 LDG.E R8, desc[UR6][R10.64] ;  /* 0x000000060a086981 */ /* 0x000ea8000c1e1900 */
[----:B------:R-:W2:Y:S01]  /*0b20*/  @P6 LDG.E R9, desc[UR6][R12.64] ;  /* 0x000000060c096981 */ /* 0x000ea2000c1e1900 */
[----:B------:R-:W-:-:S05]  /*0b30*/  VIADD R19, R17, 0x1 ;  /* 0x0000000111137836 */ /* 0x000fca0000000000 */
[----:B------:R-:W-:-:S13]  /*0b40*/  ISETP.NE.AND P3, PT, R0, R19, PT ;  /* 0x000000130000720c */ /* 0x000fda0003f65270 */
[----:B------:R-:W3:Y:S04]  /*0b50*/  @P3 LDG.E R16, desc[UR6][R10.64] ;  /* 0x000000060a103981 */ /* 0x000ee8000c1e1900 */
[----:B------:R-:W3:Y:S01]  /*0b60*/  @P3 LDG.E R19, desc[UR6][R12.64+0x4] ;  /* 0x000004060c133981 */ /* 0x000ee2000c1e1900 */
[----:B------:R-:W-:-:S05]  /*0b70*/  VIADD R21, R17, 0x2 ;  /* 0x0000000211157836 */ /* 0x000fca0000000000 */
[----:B------:R-:W-:Y:S02]  /*0b80*/  ISETP.NE.AND P1, PT, R0, R21, PT ;  /* 0x000000150000720c */ /* 0x000fe40003f25270 */
[----:B------:R-:W-:-:S04]  /*0b90*/  IADD3 R23, PT, PT, R17, 0x3, RZ ;  /* 0x0000000311177810 */ /* 0x000fc80007ffe0ff */
[----:B------:R-:W-:-:S07]  /*0ba0*/  ISETP.NE.AND P2, PT, R0, R23, PT ;  /* 0x000000170000720c */ /* 0x000fce0003f45270 */
[----:B------:R-:W4:Y:S04]  /*0bb0*/  @P1 LDG.E R18, desc[UR6][R10.64] ;  /* 0x000000060a121981 */ /* 0x000f28000c1e1900 */
[----:B------:R-:W4:Y:S01]  /*0bc0*/  @P1 LDG.E R21, desc[UR6][R12.64+0x8] ;  /* 0x000008060c151981 */ /* 0x000f22000c1e1900 */
[----:B------:R-:W-:-:S03]  /*0bd0*/  VIADD R25, R17, 0x4 ;  /* 0x0000000411197836 */ /* 0x000fc60000000000 */
[----:B------:R3:W4:Y:S02]  /*0be0*/  @P2 LDG.E R20, desc[UR6][R12.64+0xc] ;  /* 0x00000c060c142981 */ /* 0x000724000c1e1900 */
[----:B------:R-:W-:Y:S02]  /*0bf0*/  ISETP.NE.AND P4, PT, R0, R25, PT ;  /* 0x000000190000720c */ /* 0x000fe40003f85270 */
[----:B------:R-:W4:Y:S01]  /*0c00*/  @P2 LDG.E R23, desc[UR6][R10.64] ;  /* 0x000000060a172981 */ /* 0x000f22000c1e1900 */
[----:B------:R-:W-:Y:S01]  /*0c10*/  IADD3 R27, PT, PT, R17, 0x5, RZ ;  /* 0x00000005111b7810 */ /* 0x000fe20007ffe0ff */
[----:B------:R-:W-:Y:S02]  /*0c20*/  @P6 VIADD R24, R2, 0x1 ;  /* 0x0000000102186836 */ /* 0x000fe40000000000 */
[----:B--2---:R-:W-:-:S05]  /*0c30*/  @P6 FADD R8, R8, -R9 ;  /* 0x8000000908086221 */ /* 0x004fca0000000000 */
[----:B-----5:R-:W-:Y:S01]  /*0c40*/  FSETP.GEU.AND P5, PT, |R8|, R3, P6 ;  /* 0x000000030800720b */ /* 0x020fe200037ae200 */
[----:B------:R-:W-:Y:S02]  /*0c50*/  IMAD.WIDE.U32 R8, R25, 0x4, R6 ;  /* 0x0000000419087825 */ /* 0x000fe400078e0006 */
[----:B------:R-:W2:Y:S04]  /*0c60*/  @P4 LDG.E R25, desc[UR6][R10.64] ;  /* 0x000000060a194981 */ /* 0x000ea8000c1e1900 */
[----:B------:R-:W2:Y:S06]  /*0c70*/  @P4 LDG.E R22, desc[UR6][R8.64] ;  /* 0x0000000608164981 */ /* 0x000eac000c1e1900 */
[----:B------:R-:W-:Y:S01]  /*0c80*/  @P5 IMAD.MOV R24, RZ, RZ, R2 ;  /* 0x000000ffff185224 */ /* 0x000fe200078e0202 */
[----:B------:R-:W-:-:S03]  /*0c90*/  ISETP.NE.AND P5, PT, R0, R27, PT ;  /* 0x0000001b0000720c */ /* 0x000fc60003fa5270 */
[----:B------:R-:W-:Y:S02]  /*0ca0*/  @P6 IMAD.MOV.U32 R2, RZ, RZ, R24 ;  /* 0x000000ffff026224 */ /* 0x000fe400078e0018 */
[----:B---3--:R-:W-:-:S08]  /*0cb0*/  @P3 FADD R12, R16, -R19 ;  /* 0x80000013100c3221 */ /* 0x008fd00000000000 */
[----:B------:R-:W3:Y:S04]  /*0cc0*/  @P5 LDG.E R19, desc[UR6][R10.64] ;  /* 0x000000060a135981 */ /* 0x000ee8000c1e1900 */
[----:B------:R-:W3:Y:S01]  /*0cd0*/  @P5 LDG.E R16, desc[UR6][R8.64+0x4] ;  /* 0x0000040608105981 */ /* 0x000ee2000c1e1900 */
[----:B------:R-:W-:Y:S01]  /*0ce0*/  FSETP.GEU.AND P6, PT, |R12|, R3, P3 ;  /* 0x000000030c00720b */ /* 0x000fe20001fce200 */
[----:B------:R-:W-:Y:S01]  /*0cf0*/  VIADD R13, R17, 0x6 ;  /* 0x00000006110d7836 */ /* 0x000fe20000000000 */
[----:B------:R-:W-:Y:S01]  /*0d00*/  @P3 IADD3 R12, PT, PT, R2, 0x1, RZ ;  /* 0x00000001020c3810 */ /* 0x000fe20007ffe0ff */
[----:B----4-:R-:W-:-:S10]  /*0d10*/  @P1 FADD R24, R18, -R21 ;  /* 0x8000001512181221 */ /* 0x010fd40000000000 */
[----:B------:R-:W-:Y:S01]  /*0d20*/  @P6 IMAD.MOV R12, RZ, RZ, R2 ;  /* 0x000000ffff0c6224 */ /* 0x000fe200078e0202 */
[----:B------:R-:W-:-:S04]  /*0d30*/  ISETP.NE.AND P6, PT, R0, R13, PT ;  /* 0x0000000d0000720c */ /* 0x000fc80003fc5270 */
[----:B------:R-:W-:Y:S02]  /*0d40*/  @P3 MOV R2, R12 ;  /* 0x0000000c00023202 */ /* 0x000fe40000000f00 */
[----:B------:R-:W-:Y:S01]  /*0d50*/  FSETP.GEU.AND P3, PT, |R24|, R3, P1 ;  /* 0x000000031800720b */ /* 0x000fe20000f6e200 */
[----:B------:R-:W-:Y:S02]  /*0d60*/  @P2 FADD R20, R23, -R20 ;  /* 0x8000001417142221 */ /* 0x000fe40000000000 */
[----:B------:R-:W-:Y:S01]  /*0d70*/  @P1 VIADD R12, R2, 0x1 ;  /* 0x00000001020c1836 */ /* 0x000fe20000000000 */
[----:B------:R-:W-:-:S03]  /*0d80*/  IADD3 R13, PT, PT, R17, 0x7, RZ ;  /* 0x00000007110d7810 */ /* 0x000fc60007ffe0ff */
[----:B------:R-:W4:Y:S04]  /*0d90*/  @P6 LDG.E R18, desc[UR6][R10.64] ;  /* 0x000000060a126981 */ /* 0x000f28000c1e1900 */
[----:B------:R-:W4:Y:S02]  /*0da0*/  @P6 LDG.E R21, desc[UR6][R8.64+0x8] ;  /* 0x0000080608156981 */ /* 0x000f24000c1e1900 */
[----:B------:R-:W-:Y:S01]  /*0db0*/  @P3 IMAD.MOV R12, RZ, RZ, R2 ;  /* 0x000000ffff0c3224 */ /* 0x000fe200078e0202 */
[----:B------:R-:W-:-:S03]  /*0dc0*/  FSETP.GEU.AND P3, PT, |R20|, R3, P2 ;  /* 0x000000031400720b */ /* 0x000fc6000176e200 */
[----:B------:R-:W-:Y:S01]  /*0dd0*/  @P1 IMAD.MOV.U32 R2, RZ, RZ, R12 ;  /* 0x000000ffff021224 */ /* 0x000fe200078e000c */
[----:B------:R-:W-:Y:S01]  /*0de0*/  ISETP.NE.AND P1, PT, R0, R13, PT ;  /* 0x0000000d0000720c */ /* 0x000fe20003f25270 */
[----:B------:R-:W-:Y:S02]  /*0df0*/  VIADD R13, R17, 0x8 ;  /* 0x00000008110d7836 */ /* 0x000fe40000000000 */
[----:B------:R-:W-:-:S06]  /*0e00*/  @P2 VIADD R12, R2, 0x1 ;  /* 0x00000001020c2836 */ /* 0x000fcc0000000000 */
[----:B------:R-:W-:-:S04]  /*0e10*/  @P3 IADD3 R12, PT, PT, R2, RZ, RZ ;  /* 0x000000ff020c3210 */ /* 0x000fc80007ffe0ff */
[----:B------:R-:W4:Y:S01]  /*0e20*/  @P1 LDG.E R8, desc[UR6][R8.64+0xc] ;  /* 0x00000c0608081981 */ /* 0x000f22000c1e1900 */
[----:B------:R-:W-:Y:S01]  /*0e30*/  @P2 IMAD.MOV.U32 R2, RZ, RZ, R12 ;  /* 0x000000ffff022224 */ /* 0x000fe200078e000c */
[----:B------:R-:W-:Y:S02]  /*0e40*/  ISETP.NE.AND P2, PT, R0, R13, PT ;  /* 0x0000000d0000720c */ /* 0x000fe40003f45270 */
[----:B------:R-:W4:Y:S01]  /*0e50*/  @P1 LDG.E R23, desc[UR6][R10.64] ;  /* 0x000000060a171981 */ /* 0x000f22000c1e1900 */
[----:B------:R-:W-:-:S10]  /*0e60*/  IMAD.WIDE.U32 R12, R13, 0x4, R6 ;  /* 0x000000040d0c7825 */ /* 0x000fd400078e0006 */
[----:B------:R-:W4:Y:S04]  /*0e70*/  @P2 LDG.E R9, desc[UR6][R10.64] ;  /* 0x000000060a092981 */ /* 0x000f28000c1e1900 */
[----:B------:R-:W4:Y:S01]  /*0e80*/  @P2 LDG.E R20, desc[UR6][R12.64] ;  /* 0x000000060c142981 */ /* 0x000f22000c1e1900 */
[----:B--2---:R-:W-:-:S05]  /*0e90*/  @P4 FADD R22, R25, -R22 ;  /* 0x8000001619164221 */ /* 0x004fca0000000000 */
[----:B------:R-:W-:Y:S01]  /*0ea0*/  FSETP.GEU.AND P3, PT, |R22|, R3, P4 ;  /* 0x000000031600720b */ /* 0x000fe2000276e200 */
[----:B------:R-:W-:Y:S01]  /*0eb0*/  VIADD R25, R17, 0x9 ;  /* 0x0000000911197836 */ /* 0x000fe20000000000 */
[----:B------:R-:W-:-:S11]  /*0ec0*/  @P4 IADD3 R22, PT, PT, R2, 0x1, RZ ;  /* 0x0000000102164810 */ /* 0x000fd60007ffe0ff */
[----:B------:R-:W-:Y:S01]  /*0ed0*/  @P3 IMAD.MOV R22, RZ, RZ, R2 ;  /* 0x000000ffff163224 */ /* 0x000fe200078e0202 */
[----:B------:R-:W-:Y:S01]  /*0ee0*/  ISETP.NE.AND P3, PT, R0, R25, PT ;  /* 0x000000190000720c */ /* 0x000fe20003f65270 */
[----:B---3--:R-:W-:-:S03]  /*0ef0*/  @P5 FADD R16, R19, -R16 ;  /* 0x8000001013105221 */ /* 0x008fc60000000000 */
[----:B------:R-:W-:Y:S02]  /*0f00*/  @P4 MOV R2, R22 ;  /* 0x0000001600024202 */ /* 0x000fe40000000f00 */
[----:B------:R-:W-:Y:S01]  /*0f10*/  FSETP.GEU.AND P4, PT, |R16|, R3, P5 ;  /* 0x000000031000720b */ /* 0x000fe20002f8e200 */
[----:B------:R-:W-:-:S06]  /*0f20*/  VIADD R19, R17, 0xa ;  /* 0x0000000a11137836 */ /* 0x000fcc0000000000 */
[----:B------:R-:W2:Y:S01]  /*0f30*/  @P3 LDG.E R25, desc[UR6][R10.64] ;  /* 0x000000060a193981 */ /* 0x000ea2000c1e1900 */
[----:B------:R-:W-:-:S03]  /*0f40*/  @P5 VIADD R24, R2, 0x1 ;  /* 0x0000000102185836 */ /* 0x000fc60000000000 */
[----:B------:R-:W2:Y:S02]  /*0f50*/  @P3 LDG.E R22, desc[UR6][R12.64+0x4] ;  /* 0x000004060c163981 */ /* 0x000ea4000c1e1900 */
[----:B------:R-:W-:Y:S02]  /*0f60*/  @P4 IADD3 R24, PT, PT, R2, RZ, RZ ;  /* 0x000000ff02184210 */ /* 0x000fe40007ffe0ff */
[----:B------:R-:W-:-:S13]  /*0f70*/  ISETP.NE.AND P4, PT, R0, R19, PT ;  /* 0x000000130000720c */ /* 0x000fda0003f85270 */
[----:B------:R-:W3:Y:S04]  /*0f80*/  @P4 LDG.E R16, desc[UR6][R10.64] ;  /* 0x000000060a104981 */ /* 0x000ee8000c1e1900 */
[----:B------:R-:W3:Y:S01]  /*0f90*/  @P4 LDG.E R19, desc[UR6][R12.64+0x8] ;  /* 0x000008060c134981 */ /* 0x000ee2000c1e1900 */
[----:B----4-:R-:W-:Y:S01]  /*0fa0*/  @P6 FADD R18, R18, -R21 ;  /* 0x8000001512126221 */ /* 0x010fe20000000000 */
[----:B------:R-:W-:-:S04]  /*0fb0*/  @P5 IMAD.MOV.U32 R2, RZ, RZ, R24 ;  /* 0x000000ffff025224 */ /* 0x000fc800078e0018 */
[----:B------:R-:W-:Y:S01]  /*0fc0*/  FSETP.GEU.AND P5, PT, |R18|, R3, P6 ;  /* 0x000000031200720b */ /* 0x000fe200037ae200 */
[----:B------:R-:W-:Y:S02]  /*0fd0*/  VIADD R21, R17, 0xb ;  /* 0x0000000b11157836 */ /* 0x000fe40000000000 */
[----:B------:R-:W-:Y:S01]  /*0fe0*/  @P1 FADD R18, R23, -R8 ;  /* 0x8000000817121221 */ /* 0x000fe20000000000 */
[----:B------:R-:W-:-:S09]  /*0ff0*/  @P6 VIADD R8, R2, 0x1 ;  /* 0x0000000102086836 */ /* 0x000fd20000000000 */
[----:B------:R-:W-:Y:S02]  /*1000*/  @P5 IADD3 R8, PT, PT, R2, RZ, RZ ;  /* 0x000000ff02085210 */ /* 0x000fe40007ffe0ff */
[----:B------:R-:W-:-:S03]  /*1010*/  FSETP.GEU.AND P5, PT, |R18|, R3, P1 ;  /* 0x000000031200720b */ /* 0x000fc60000fae200 */
[----:B------:R-:W-:Y:S01]  /*1020*/  @P6 IMAD.MOV.U32 R2, RZ, RZ, R8 ;  /* 0x000000ffff026224 */ /* 0x000fe200078e0008 */
[----:B------:R-:W-:-:S04]  /*1030*/  ISETP.NE.AND P6, PT, R0, R21, PT ;  /* 0x000000150000720c */ /* 0x000fc80003fc5270 */
[----:B------:R-:W-:Y:S01]  /*1040*/  @P1 IADD3 R8, PT, PT, R2, 0x1, RZ ;  /* 0x0000000102081810 */ /* 0x000fe20007ffe0ff */
[----:B------:R-:W-:-:S04]  /*1050*/  @P2 FADD R20, R9, -R20 ;  /* 0x8000001409142221 */ /* 0x000fc80000000000 */
[----:B------:R-:W-:Y:S01]  /*1060*/  @P5 IMAD.MOV R8, RZ, RZ, R2 ;  /* 0x000000ffff085224 */ /* 0x000fe200078e0202 */
[----:B------:R-:W-:Y:S01]  /*1070*/  FSETP.GEU.AND P5, PT, |R20|, R3, P2 ;  /* 0x000000031400720b */ /* 0x000fe200017ae200 */
[----:B------:R-:W-:Y:S02]  /*1080*/  VIADD R9, R17, 0xc ;  /* 0x0000000c11097836 */ /* 0x000fe40000000000 */
[----:B------:R-:W4:Y:S01]  /*1090*/  @P6 LDG.E R12, desc[UR6][R12.64+0xc] ;  /* 0x00000c060c0c6981 */ /* 0x000f22000c1e1900 */
[----:B------:R-:W-:-:S03]  /*10a0*/  @P1 MOV R2, R8 ;  /* 0x0000000800021202 */ /* 0x000fc60000000f00 */
[----:B------:R-:W4:Y:S01]  /*10b0*/  @P6 LDG.E R21, desc[UR6][R10.64] ;  /* 0x000000060a156981 */ /* 0x000f22000c1e1900 */
[----:B------:R-:W-:Y:S01]  /*10c0*/  ISETP.NE.AND P1, PT, R0, R9, PT ;  /* 0x000000090000720c */ /* 0x000fe20003f25270 */
[----:B------:R-:W-:Y:S01]  /*10d0*/  @P2 VIADD R18, R2, 0x1 ;  /* 0x0000000102122836 */ /* 0x000fe20000000000 */
[----:B------:R-:W-:-:S03]  /*10e0*/  IADD3 R23, PT, PT, R17, 0xd, RZ ;  /* 0x0000000d11177810 */ /* 0x000fc60007ffe0ff */
[----:B------:R-:W-:Y:S02]  /*10f0*/  @P5 IMAD.MOV R18, RZ, RZ, R2 ;  /* 0x000000ffff125224 */ /* 0x000fe400078e0202 */
[----:B------:R-:W-:-:S04]  /*1100*/  IMAD.WIDE.U32 R8, R9, 0x4, R6 ;  /* 0x0000000409087825 */ /* 0x000fc800078e0006 */
[----:B------:R-:W-:Y:S01]  /*1110*/  @P2 IMAD.MOV.U32 R2, RZ, RZ, R18 ;  /* 0x000000ffff022224 */ /* 0x000fe200078e0012 */
[----:B------:R-:W-:Y:S01]  /*1120*/  ISETP.NE.AND P2, PT, R0, R23, PT ;  /* 0x000000170000720c */ /* 0x000fe20003f45270 */
[----:B------:R-:W4:Y:S04]  /*1130*/  @P1 LDG.E R18, desc[UR6][R10.64] ;  /* 0x000000060a121981 */ /* 0x000f28000c1e1900 */
[----:B------:R-:W4:Y:S01]  /*1140*/  @P1 LDG.E R13, desc[UR6][R8.64] ;  /* 0x00000006080d1981 */ /* 0x000f22000c1e1900 */
[----:B------:R-:W-:-:S07]  /*1150*/  @P3 IADD3 R20, PT, PT, R2, 0x1, RZ ;  /* 0x0000000102143810 */ /* 0x000fce0007ffe0ff */
[----:B------:R-:W4:Y:S01]  /*1160*/  @P2 LDG.E R23, desc[UR6][R8.64+0x4] ;  /* 0x0000040608172981 */ /* 0x000f22000c1e1900 */
[----:B--2---:R-:W-:-:S05]  /*1170*/  @P3 FADD R22, R25, -R22 ;  /* 0x8000001619163221 */ /* 0x004fca0000000000 */
[----:B------:R-:W-:-:S13]  /*1180*/  FSETP.GEU.AND P5, PT, |R22|, R3, P3 ;  /* 0x000000031600720b */ /* 0x000fda0001fae200 */
[----:B------:R-:W-:Y:S02]  /*1190*/  @P5 IMAD.MOV R20, RZ, RZ, R2 ;  /* 0x000000ffff145224 */ /* 0x000fe400078e0202 */
[----:B---3--:R-:W-:Y:S01]  /*11a0*/  @P4 FADD R16, R16, -R19 ;  /* 0x8000001310104221 */ /* 0x008fe20000000000 */
[C---:B------:R-:W-:Y:S01]  /*11b0*/  IADD3 R19, PT, PT, R17.reuse, 0xe, RZ ;  /* 0x0000000e11137810 */ /* 0x040fe20007ffe0ff */
[----:B------:R-:W-:Y:S02]  /*11c0*/  @P3 IMAD.MOV.U32 R2, RZ, RZ, R20 ;  /* 0x000000ffff023224 */ /* 0x000fe400078e0014 */
[----:B------:R-:W2:Y:S01]  /*11d0*/  @P2 LDG.E R20, desc[UR6][R10.64] ;  /* 0x000000060a142981 */ /* 0x000ea2000c1e1900 */
[----:B------:R-:W-:Y:S02]  /*11e0*/  FSETP.GEU.AND P5, PT, |R16|, R3, P4 ;  /* 0x000000031000720b */ /* 0x000fe400027ae200 */
[----:B------:R-:W-:Y:S01]  /*11f0*/  ISETP.NE.AND P3, PT, R0, R19, PT ;  /* 0x000000130000720c */ /* 0x000fe20003f65270 */
[----:B------:R-:W-:Y:S01]  /*1200*/  VIADD R19, R17, 0xf ;  /* 0x0000000f11137836 */ /* 0x000fe20000000000 */
[----:B------:R-:W-:-:S09]  /*1210*/  @P4 IADD3 R24, PT, PT, R2, 0x1, RZ ;  /* 0x0000000102184810 */ /* 0x000fd20007ffe0ff */
[----:B------:R-:W-:Y:S02]  /*1220*/  @P5 IADD3 R24, PT, PT, R2, RZ, RZ ;  /* 0x000000ff02185210 */ /* 0x000fe40007ffe0ff */
[----:B------:R-:W-:Y:S01]  /*1230*/  ISETP.NE.AND P5, PT, R0, R19, PT ;  /* 0x000000130000720c */ /* 0x000fe20003fa5270 */
[----:B------:R-:W3:Y:S04]  /*1240*/  @P3 LDG.E R16, desc[UR6][R10.64] ;  /* 0x000000060a103981 */ /* 0x000ee8000c1e1900 */
[----:B------:R-:W3:Y:S08]  /*1250*/  @P3 LDG.E R19, desc[UR6][R8.64+0x8] ;  /* 0x0000080608133981 */ /* 0x000ef0000c1e1900 */
[----:B------:R1:W3:Y:S04]  /*1260*/  @P5 LDG.E R25, desc[UR6][R8.64+0xc] ;  /* 0x00000c0608195981 */ /* 0x0002e8000c1e1900 */
[----:B------:R-:W3:Y:S01]  /*1270*/  @P5 LDG.E R22, desc[UR6][R10.64] ;  /* 0x000000060a165981 */ /* 0x000ee2000c1e1900 */
[----:B------:R-:W-:-:S02]  /*1280*/  @P4 IMAD.MOV.U32 R2, RZ, RZ, R24 ;  /* 0x000000ffff024224 */ /* 0x000fc400078e0018 */
[----:B----4-:R-:W-:-:S05]  /*1290*/  @P6 FADD R12, R21, -R12 ;  /* 0x8000000c150c6221 */ /* 0x010fca0000000000 */
[----:B------:R-:W-:Y:S02]  /*12a0*/  FSETP.GEU.AND P4, PT, |R12|, R3, P6 ;  /* 0x000000030c00720b */ /* 0x000fe4000378e200 */
[----:B------:R-:W-:Y:S01]  /*12b0*/  @P6 IADD3 R12, PT, PT, R2, 0x1, RZ ;  /* 0x00000001020c6810 */ /* 0x000fe20007ffe0ff */
[----:B------:R-:W-:-:S10]  /*12c0*/  @P1 FADD R18, R18, -R13 ;  /* 0x8000000d12121221 */ /* 0x000fd40000000000 */
[----:B------:R-:W-:Y:S01]  /*12d0*/  @P4 IMAD.MOV R12, RZ, RZ, R2 ;  /* 0x000000ffff0c4224 */ /* 0x000fe200078e0202 */
[----:B------:R-:W-:-:S04]  /*12e0*/  FSETP.GEU.AND P4, PT, |R18|, R3, P1 ;  /* 0x000000031200720b */ /* 0x000fc80000f8e200 */
[----:B------:R-:W-:-:S05]  /*12f0*/  @P6 MOV R2, R12 ;  /* 0x0000000c00026202 */ /* 0x000fca0000000f00 */
[----:B-1----:R-:W-:-:S04]  /*1300*/  @P1 VIADD R8, R2, 0x1 ;  /* 0x0000000102081836 */ /* 0x002fc80000000000 */
[----:B------:R-:W-:-:S05]  /*1310*/  @P4 IADD3 R8, PT, PT, R2, RZ, RZ ;  /* 0x000000ff02084210 */ /* 0x000fca0007ffe0ff */
[----:B------:R-:W-:-:S05]  /*1320*/  @P1 IMAD.MOV.U32 R2, RZ, RZ, R8 ;  /* 0x000000ffff021224 */ /* 0x000fca00078e0008 */
[----:B------:R-:W-:Y:S02]  /*1330*/  @P2 IADD3 R8, PT, PT, R2, 0x1, RZ ;  /* 0x0000000102082810 */ /* 0x000fe40007ffe0ff */
[----:B------:R-:W-:Y:S01]  /*1340*/  IADD3 R17, PT, PT, R17, 0x10, RZ ;  /* 0x0000001011117810 */ /* 0x000fe20007ffe0ff */
[----:B--2---:R-:W-:-:S05]  /*1350*/  @P2 FADD R20, R20, -R23 ;  /* 0x8000001714142221 */ /* 0x004fca0000000000 */
[----:B------:R-:W-:Y:S01]  /*1360*/  FSETP.GEU.AND P6, PT, |R20|, R3, P2 ;  /* 0x000000031400720b */ /* 0x000fe200017ce200 */
[----:B---3--:R-:W-:-:S12]  /*1370*/  @P3 FADD R16, R16, -R19 ;  /* 0x8000001310103221 */ /* 0x008fd80000000000 */
[----:B------:R-:W-:Y:S01]  /*1380*/  @P6 IMAD.MOV R8, RZ, RZ, R2 ;  /* 0x000000ffff086224 */ /* 0x000fe200078e0202 */
[----:B------:R-:W-:-:S04]  /*1390*/  FSETP.GEU.AND P1, PT, |R16|, R3, P3 ;  /* 0x000000031000720b */ /* 0x000fc80001f2e200 */
[----:B------:R-:W-:Y:S01]  /*13a0*/  @P2 MOV R2, R8 ;  /* 0x0000000800022202 */ /* 0x000fe20000000f00 */
[----:B------:R-:W-:-:S04]  /*13b0*/  @P5 FADD R22, R22, -R25 ;  /* 0x8000001916165221 */ /* 0x000fc80000000000 */
[----:B------:R-:W-:Y:S01]  /*13c0*/  @P3 VIADD R8, R2, 0x1 ;  /* 0x0000000102083836 */ /* 0x000fe20000000000 */
[----:B------:R-:W-:-:S03]  /*13d0*/  FSETP.GEU.AND P2, PT, |R22|, R3, P5 ;  /* 0x000000031600720b */ /* 0x000fc60002f4e200 */
[----:B------:R-:W-:Y:S02]  /*13e0*/  @P1 IADD3 R8, PT, PT, R2, RZ, RZ ;  /* 0x000000ff02081210 */ /* 0x000fe40007ffe0ff */
[----:B------:R-:W-:-:S03]  /*13f0*/  ISETP.GE.AND P1, PT, R17, R14, PT ;  /* 0x0000000e1100720c */ /* 0x000fc60003f26270 */
[----:B------:R-:W-:-:S04]  /*1400*/  @P3 IMAD.MOV.U32 R2, RZ, RZ, R8 ;  /* 0x000000ffff023224 */ /* 0x000fc800078e0008 */
[C---:B------:R-:W-:Y:S01]  /*1410*/  @P5 VIADD R8, R2.reuse, 0x1 ;  /* 0x0000000102085836 */ /* 0x040fe20000000000 */
[----:B------:R-:W-:-:S05]  /*1420*/  @P2 IADD3 R8, PT, PT, R2, RZ, RZ ;  /* 0x000000ff02082210 */ /* 0x000fca0007ffe0ff */
[----:B------:R-:W-:Y:S01]  /*1430*/  @P5 IMAD.MOV.U32 R2, RZ, RZ, R8 ;  /* 0x000000ffff025224 */ /* 0x000fe200078e0008 */
[----:B------:R-:W-:Y:S06]  /*1440*/  @!P1 BRA `(.L_x_123) ;  /* 0xfffffff400a89947 */ /* 0x000fec000383ffff */
.L_x_122:
[----:B------:R-:W-:-:S04]  /*1450*/  IADD3 R8, PT, PT, R15, -R17, RZ ;  /* 0x800000110f087210 */ /* 0x000fc80007ffe0ff */
[----:B------:R-:W-:-:S13]  /*1460*/  ISETP.GT.AND P1, PT, R8, 0x4, PT ;  /* 0x000000040800780c */ /* 0x000fda0003f24270 */
[----:B------:R-:W-:Y:S05]  /*1470*/  @!P1 BRA `(.L_x_124) ;  /* 0x00000004002c9947 */ /* 0x000fea0003800000 */
[----:B------:R-:W-:Y:S01]  /*1480*/  ISETP.NE.AND P6, PT, R0, R17, PT ;  /* 0x000000110000720c */ /* 0x000fe20003fc5270 */
[----:B------:R-:W-:-:S04]  /*1490*/  IMAD.WIDE.U32 R12, R17, 0x4, R6 ;  /* 0x00000004110c7825 */ /* 0x000fc800078e0006 */
[----:B------:R-:W-:-:S05]  /*14a0*/  VIADD R9, R17, 0x1 ;  /* 0x0000000111097836 */ /* 0x000fca0000000000 */
[----:B------:R-:W-:-:S03]  /*14b0*/  ISETP.NE.AND P2, PT, R0, R9, PT ;  /* 0x000000090000720c */ /* 0x000fc60003f45270 */
[----:B------:R-:W2:Y:S04]  /*14c0*/  @P6 LDG.E R19, desc[UR6][R10.64] ;  /* 0x000000060a136981 */ /* 0x000ea8000c1e1900 */
[----:B------:R-:W2:Y:S06]  /*14d0*/  @P6 LDG.E R16, desc[UR6][R12.64] ;  /* 0x000000060c106981 */ /* 0x000eac000c1e1900 */
[----:B------:R-:W3:Y:S04]  /*14e0*/  @P2 LDG.E R18, desc[UR6][R10.64] ;  /* 0x000000060a122981 */ /* 0x000ee8000c1e1900 */
[----:B------:R-:W3:Y:S01]  /*14f0*/  @P2 LDG.E R23, desc[UR6][R12.64+0x4] ;  /* 0x000004060c172981 */ /* 0x000ee2000c1e1900 */
[----:B------:R-:W-:-:S04]  /*1500*/  IADD3 R9, PT, PT, R17, 0x2, RZ ;  /* 0x0000000211097810 */ /* 0x000fc80007ffe0ff */
[----:B------:R-:W-:Y:S01]  /*1510*/  ISETP.NE.AND P0, PT, R0, R9, PT ;  /* 0x000000090000720c */ /* 0x000fe20003f05270 */
[----:B------:R-:W-:-:S05]  /*1520*/  VIADD R9, R17, 0x3 ;  /* 0x0000000311097836 */ /* 0x000fca0000000000 */
[----:B------:R-:W-:-:S07]  /*1530*/  ISETP.NE.AND P5, PT, R0, R9, PT ;  /* 0x000000090000720c */ /* 0x000fce0003fa5270 */
[----:B------:R-:W4:Y:S04]  /*1540*/  @P0 LDG.E R9, desc[UR6][R10.64] ;  /* 0x000000060a090981 */ /* 0x000f28000c1e1900 */
[----:B------:R-:W4:Y:S01]  /*1550*/  @P0 LDG.E R8, desc[UR6][R12.64+0x8] ;  /* 0x000008060c080981 */ /* 0x000f22000c1e1900 */
[----:B------:R-:W-:-:S03]  /*1560*/  IADD3 R17, PT, PT, R17, 0x4, RZ ;  /* 0x0000000411117810 */ /* 0x000fc60007ffe0ff */
[----:B------:R1:W4:Y:S01]  /*1570*/  @P5 LDG.E R14, desc[UR6][R12.64+0xc] ;  /* 0x00000c060c0e5981 */ /* 0x000322000c1e1900 */
[----:B------:R-:W-:Y:S01]  /*1580*/  ISETP.NE.AND P4, PT, R0, R17, PT ;  /* 0x000000110000720c */ /* 0x000fe20003f85270 */
[C---:B------:R-:W-:Y:S02]  /*1590*/  VIADD R21, R17.reuse, 0x1 ;  /* 0x0000000111157836 */ /* 0x040fe40000000000 */
[----:B------:R-:W-:-:S03]  /*15a0*/  IMAD.WIDE.U32 R6, R17, 0x4, R6 ;  /* 0x0000000411067825 */ /* 0x000fc600078e0006 */
[----:B------:R-:W-:Y:S02]  /*15b0*/  ISETP.NE.AND P3, PT, R0, R21, PT ;  /* 0x000000150000720c */ /* 0x000fe40003f65270 */
[----:B------:R-:W-:-:S05]  /*15c0*/  @P6 IADD3 R20, PT, PT, R2, 0x1, RZ ;  /* 0x0000000102146810 */ /* 0x000fca0007ffe0ff */
[----:B------:R-:W4:Y:S01]  /*15d0*/  @P4 LDG.E R21, desc[UR6][R6.64] ;  /* 0x0000000606154981 */ /* 0x000f22000c1e1900 */
[----:B-1----:R-:W-:Y:S01]  /*15e0*/  IADD3 R13, PT, PT, R17, 0x2, RZ ;  /* 0x00000002110d7810 */ /* 0x002fe20007ffe0ff */
[----:B--2---:R-:W-:Y:S02]  /*15f0*/  @P6 FADD R16, R19, -R16 ;  /* 0x8000001013106221 */ /* 0x004fe40000000000 */
[----:B------:R-:W2:Y:S03]  /*1600*/  @P5 LDG.E R19, desc[UR6][R10.64] ;  /* 0x000000060a135981 */ /* 0x000ea6000c1e1900 */
[----:B-----5:R-:W-:Y:S02]  /*1610*/  FSETP.GEU.AND P1, PT, |R16|, R3, P6 ;  /* 0x000000031000720b */ /* 0x020fe4000372e200 */
[----:B------:R-:W2:Y:S01]  /*1620*/  @P4 LDG.E R16, desc[UR6][R10.64] ;  /* 0x000000060a104981 */ /* 0x000ea2000c1e1900 */
[----:B---3--:R-:W-:-:S03]  /*1630*/  @P2 FADD R18, R18, -R23 ;  /* 0x8000001712122221 */ /* 0x008fc60000000000 */
[----:B------:R-:W3:Y:S07]  /*1640*/  @P3 LDG.E R23, desc[UR6][R6.64+0x4] ;  /* 0x0000040606173981 */ /* 0x000eee000c1e1900 */
[----:B------:R-:W-:Y:S01]  /*1650*/  @P1 IMAD.MOV R20, RZ, RZ, R2 ;  /* 0x000000ffff141224 */ /* 0x000fe200078e0202 */
[----:B------:R-:W-:Y:S02]  /*1660*/  FSETP.GEU.AND P1, PT, |R18|, R3, P2 ;  /* 0x000000031200720b */ /* 0x000fe4000172e200 */
[----:B------:R-:W3:Y:S01]  /*1670*/  @P3 LDG.E R18, desc[UR6][R10.64] ;  /* 0x000000060a123981 */ /* 0x000ee2000c1e1900 */
[----:B------:R-:W-:Y:S01]  /*1680*/  @P6 IMAD.MOV.U32 R2, RZ, RZ, R20 ;  /* 0x000000ffff026224 */ /* 0x000fe200078e0014 */
[----:B------:R-:W-:Y:S01]  /*1690*/  ISETP.NE.AND P6, PT, R0, R13, PT ;  /* 0x0000000d0000720c */ /* 0x000fe20003fc5270 */
[----:B------:R-:W-:-:S03]  /*16a0*/  VIADD R13, R17, 0x3 ;  /* 0x00000003110d7836 */ /* 0x000fc60000000000 */
[----:B------:R-:W-:-:S05]  /*16b0*/  @P2 IADD3 R22, PT, PT, R2, 0x1, RZ ;  /* 0x0000000102162810 */ /* 0x000fca0007ffe0ff */
[----:B------:R-:W-:Y:S02]  /*16c0*/  @P1 IADD3 R22, PT, PT, R2, RZ, RZ ;  /* 0x000000ff02161210 */ /* 0x000fe40007ffe0ff */
[----:B------:R-:W-:Y:S02]  /*16d0*/  ISETP.NE.AND P1, PT, R0, R13, PT ;  /* 0x0000000d0000720c */ /* 0x000fe40003f25270 */
[----:B------:R-:W3:Y:S04]  /*16e0*/  @P6 LDG.E R12, desc[UR6][R10.64] ;  /* 0x000000060a0c6981 */ /* 0x000ee8000c1e1900 */
[----:B------:R-:W3:Y:S07]  /*16f0*/  @P6 LDG.E R13, desc[UR6][R6.64+0x8] ;  /* 0x00000806060d6981 */ /* 0x000eee000c1e1900 */
[----:B------:R1:W3:Y:S04]  /*1700*/  @P1 LDG.E R25, desc[UR6][R6.64+0xc] ;  /* 0x00000c0606191981 */ /* 0x0002e8000c1e1900 */
[----:B------:R-:W3:Y:S01]  /*1710*/  @P1 LDG.E R20, desc[UR6][R10.64] ;  /* 0x000000060a141981 */ /* 0x000ee2000c1e1900 */
[----:B----4-:R-:W-:Y:S01]  /*1720*/  @P0 FADD R8, R9, -R8 ;  /* 0x8000000809080221 */ /* 0x010fe20000000000 */
[----:B------:R-:W-:-:S04]  /*1730*/  @P2 IMAD.MOV.U32 R2, RZ, RZ, R22 ;  /* 0x000000ffff022224 */ /* 0x000fc800078e0016 */
[----:B------:R-:W-:Y:S02]  /*1740*/  FSETP.GEU.AND P2, PT, |R8|, R3, P0 ;  /* 0x000000030800720b */ /* 0x000fe4000074e200 */
[----:B------:R-:W-:-:S11]  /*1750*/  @P0 IADD3 R8, PT, PT, R2, 0x1, RZ ;  /* 0x0000000102080810 */ /* 0x000fd60007ffe0ff */
[----:B------:R-:W-:-:S05]  /*1760*/  @P2 IMAD.MOV R8, RZ, RZ, R2 ;  /* 0x000000ffff082224 */ /* 0x000fca00078e0202 */
[----:B------:R-:W-:-:S05]  /*1770*/  @P0 MOV R2, R8 ;  /* 0x0000000800020202 */ /* 0x000fca0000000f00 */
[----:B-1----:R-:W-:Y:S02]  /*1780*/  @P5 VIADD R6, R2, 0x1 ;  /* 0x0000000102065836 */ /* 0x002fe40000000000 */
[----:B------:R-:W-:Y:S02]  /*1790*/  VIADD R17, R17, 0x4 ;  /* 0x0000000411117836 */ /* 0x000fe40000000000 */
[----:B--2---:R-:W-:-:S05]  /*17a0*/  @P5 FADD R14, R19, -R14 ;  /* 0x8000000e130e5221 */ /* 0x004fca0000000000 */
[----:B------:R-:W-:Y:S01]  /*17b0*/  FSETP.GEU.AND P2, PT, |R14|, R3, P5 ;  /* 0x000000030e00720b */ /* 0x000fe20002f4e200 */
[----:B------:R-:W-:-:S05]  /*17c0*/  @P4 FADD R16, R16, -R21 ;  /* 0x8000001510104221 */ /* 0x000fca0000000000 */
[----:B------:R-:W-:-:S07]  /*17d0*/  FSETP.GEU.AND P0, PT, |R16|, R3, P4 ;  /* 0x000000031000720b */ /* 0x000fce000270e200 */
[----:B------:R-:W-:Y:S01]  /*17e0*/  @P2 IADD3 R6, PT, PT, R2, RZ, RZ ;  /* 0x000000ff02062210 */ /* 0x000fe20007ffe0ff */
[----:B---3--:R-:W-:-:S04]  /*17f0*/  @P3 FADD R18, R18, -R23 ;  /* 0x8000001712123221 */ /* 0x008fc80000000000 */
[----:B------:R-:W-:Y:S01]  /*1800*/  @P5 IMAD.MOV.U32 R2, RZ, RZ, R6 ;  /* 0x000000ffff025224 */ /* 0x000fe200078e0006 */
[----:B------:R-:W-:-:S04]  /*1810*/  FSETP.GEU.AND P2, PT, |R18|, R3, P3 ;  /* 0x000000031200720b */ /* 0x000fc80001f4e200 */
[----:B------:R-:W-:Y:S01]  /*1820*/  @P4 IADD3 R6, PT, PT, R2, 0x1, RZ ;  /* 0x0000000102064810 */ /* 0x000fe20007ffe0ff */
[----:B------:R-:W-:-:S05]  /*1830*/  @P0 IMAD.MOV R6, RZ, RZ, R2 ;  /* 0x000000ffff060224 */ /* 0x000fca00078e0202 */
[----:B------:R-:W-:Y:S01]  /*1840*/  @P4 MOV R2, R6 ;  /* 0x0000000600024202 */ /* 0x000fe20000000f00 */
[----:B------:R-:W-:-:S04]  /*1850*/  @P6 FADD R12, R12, -R13 ;  /* 0x8000000d0c0c6221 */ /* 0x000fc80000000000 */
[C---:B------:R-:W-:Y:S01]  /*1860*/  @P3 VIADD R6, R2.reuse, 0x1 ;  /* 0x0000000102063836 */ /* 0x040fe20000000000 */
[----:B------:R-:W-:Y:S02]  /*1870*/  @P2 IADD3 R6, PT, PT, R2, RZ, RZ ;  /* 0x000000ff02062210 */ /* 0x000fe40007ffe0ff */
[----:B------:R-:W-:-:S03]  /*1880*/  FSETP.GEU.AND P0, PT, |R12|, R3, P6 ;  /* 0x000000030c00720b */ /* 0x000fc6000370e200 */
[----:B------:R-:W-:Y:S02]  /*1890*/  @P3 IMAD.MOV.U32 R2, RZ, RZ, R6 ;  /* 0x000000ffff023224 */ /* 0x000fe400078e0006 */
[----:B------:R-:W-:-:S03]  /*18a0*/  @P1 FADD R20, R20, -R25 ;  /* 0x8000001914141221 */ /* 0x000fc60000000000 */
[----:B------:R-:W-:Y:S02]  /*18b0*/  @P6 IADD3 R6, PT, PT, R2, 0x1, RZ ;  /* 0x0000000102066810 */ /* 0x000fe40007ffe0ff */
[----:B------:R-:W-:-:S03]  /*18c0*/  FSETP.GEU.AND P2, PT, |R20|, R3, P1 ;  /* 0x000000031400720b */ /* 0x000fc60000f4e200 */
[----:B------:R-:W-:-:S05]  /*18d0*/  @P0 IMAD.MOV R6, RZ, RZ, R2 ;  /* 0x000000ffff060224 */ /* 0x000fca00078e0202 */
[----:B------:R-:W-:-:S05]  /*18e0*/  @P6 MOV R2, R6 ;  /* 0x0000000600026202 */ /* 0x000fca0000000f00 */
[C---:B------:R-:W-:Y:S01]  /*18f0*/  @P1 VIADD R6, R2.reuse, 0x1 ;  /* 0x0000000102061836 */ /* 0x040fe20000000000 */
[----:B------:R-:W-:Y:S02]  /*1900*/  @P2 IADD3 R6, PT, PT, R2, RZ, RZ ;  /* 0x000000ff02062210 */ /* 0x000fe40007ffe0ff */
[----:B------:R-:W-:Y:S02]  /*1910*/  PLOP3.LUT P0, PT, PT, PT, PT, 0x8, 0x80 ;  /* 0x000000000080781c */ /* 0x000fe40003f0e170 */
[----:B------:R-:W-:-:S11]  /*1920*/  @P1 MOV R2, R6 ;  /* 0x0000000600021202 */ /* 0x000fd60000000f00 */
.L_x_124:
[----:B------:R-:W-:-:S13]  /*1930*/  ISETP.NE.OR P0, PT, R17, R15, P0 ;  /* 0x0000000f1100720c */ /* 0x000fda0000705670 */
[----:B------:R-:W-:Y:S05]  /*1940*/  @!P0 BRA `(.L_x_120) ;  /* 0x00000000009c8947 */ /* 0x000fea0003800000 */
.L_x_121:
[----:B------:R-:W-:Y:S01]  /*1950*/  ISETP.NE.AND P2, PT, R0, R17, PT ;  /* 0x000000110000720c */ /* 0x000fe20003f45270 */
[C---:B------:R-:W-:Y:S02]  /*1960*/  VIADD R9, R17.reuse, 0x1 ;  /* 0x0000000111097836 */ /* 0x040fe40000000000 */
[----:B0-----:R-:W-:-:S03]  /*1970*/  IMAD.WIDE.U32 R6, R17, 0x4, R4 ;  /* 0x0000000411067825 */ /* 0x001fc600078e0004 */
[----:B------:R-:W-:Y:S02]  /*1980*/  ISETP.NE.AND P3, PT, R0, R9, PT ;  /* 0x000000090000720c */ /* 0x000fe40003f65270 */
[----:B------:R-:W-:-:S05]  /*1990*/  IADD3 R13, PT, PT, R17, 0x2, RZ ;  /* 0x00000002110d7810 */ /* 0x000fca0007ffe0ff */
[----:B------:R-:W2:Y:S04]  /*19a0*/  @P2 LDG.E R8, desc[UR6][R10.64] ;  /* 0x000000060a082981 */ /* 0x000ea8000c1e1900 */
[----:B------:R-:W2:Y:S01]  /*19b0*/  @P2 LDG.E R9, desc[UR6][R6.64] ;  /* 0x0000000606092981 */ /* 0x000ea2000c1e1900 */
[----:B------:R-:W-:-:S03]  /*19c0*/  ISETP.NE.AND P1, PT, R0, R13, PT ;  /* 0x0000000d0000720c */ /* 0x000fc60003f25270 */
[----:B------:R-:W3:Y:S04]  /*19d0*/  @P3 LDG.E R19, desc[UR6][R10.64] ;  /* 0x000000060a133981 */ /* 0x000ee8000c1e1900 */
[----:B------:R-:W3:Y:S01]  /*19e0*/  @P3 LDG.E R12, desc[UR6][R6.64+0x4] ;  /* 0x00000406060c3981 */ /* 0x000ee2000c1e1900 */
[----:B------:R-:W-:-:S05]  /*19f0*/  VIADD R13, R17, 0x3 ;  /* 0x00000003110d7836 */ /* 0x000fca0000000000 */
[----:B------:R-:W-:Y:S01]  /*1a00*/  ISETP.NE.AND P0, PT, R0, R13, PT ;  /* 0x0000000d0000720c */ /* 0x000fe20003f05270 */
[----:B------:R-:W4:Y:S04]  /*1a10*/  @P1 LDG.E R16, desc[UR6][R10.64] ;  /* 0x000000060a101981 */ /* 0x000f28000c1e1900 */
[----:B------:R-:W4:Y:S08]  /*1a20*/  @P1 LDG.E R13, desc[UR6][R6.64+0x8] ;  /* 0x00000806060d1981 */ /* 0x000f30000c1e1900 */
[----:B------:R-:W4:Y:S04]  /*1a30*/  @P0 LDG.E R14, desc[UR6][R6.64+0xc] ;  /* 0x00000c06060e0981 */ /* 0x000f28000c1e1900 */
[----:B------:R-:W4:Y:S01]  /*1a40*/  @P0 LDG.E R21, desc[UR6][R10.64] ;  /* 0x000000060a150981 */ /* 0x000f22000c1e1900 */
[----:B------:R-:W-:-:S02]  /*1a50*/  VIADD R17, R17, 0x4 ;  /* 0x0000000411117836 */ /* 0x000fc40000000000 */
[----:B--2---:R-:W-:-:S05]  /*1a60*/  @P2 FADD R8, R8, -R9 ;  /* 0x8000000908082221 */ /* 0x004fca0000000000 */
[----:B-----5:R-:W-:Y:S02]  /*1a70*/  FSETP.GEU.AND P4, PT, |R8|, R3, P2 ;  /* 0x000000030800720b */ /* 0x020fe4000178e200 */
[----:B------:R-:W-:Y:S01]  /*1a80*/  @P2 IADD3 R8, PT, PT, R2, 0x1, RZ ;  /* 0x0000000102082810 */ /* 0x000fe20007ffe0ff */
[----:B---3--:R-:W-:-:S05]  /*1a90*/  @P3 FADD R12, R19, -R12 ;  /* 0x8000000c130c3221 */ /* 0x008fca0000000000 */
[----:B------:R-:W-:-:S05]  /*1aa0*/  FSETP.GEU.AND P5, PT, |R12|, R3, P3 ;  /* 0x000000030c00720b */ /* 0x000fca0001fae200 */
[----:B------:R-:W-:Y:S02]  /*1ab0*/  @P4 IMAD.MOV R8, RZ, RZ, R2 ;  /* 0x000000ffff084224 */ /* 0x000fe400078e0202 */
[----:B----4-:R-:W-:-:S03]  /*1ac0*/  @P1 FADD R12, R16, -R13 ;  /* 0x8000000d100c1221 */ /* 0x010fc60000000000 */
[----:B------:R-:W-:Y:S02]  /*1ad0*/  @P2 MOV R2, R8 ;  /* 0x0000000800022202 */ /* 0x000fe40000000f00 */
[----:B------:R-:W-:-:S03]  /*1ae0*/  FSETP.GEU.AND P2, PT, |R12|, R3, P1 ;  /* 0x000000030c00720b */ /* 0x000fc60000f4e200 */
[C---:B------:R-:W-:Y:S01]  /*1af0*/  @P3 VIADD R8, R2.reuse, 0x1 ;  /* 0x0000000102083836 */ /* 0x040fe20000000000 */
[----:B------:R-:W-:Y:S01]  /*1b00*/  @P5 IADD3 R8, PT, PT, R2, RZ, RZ ;  /* 0x000000ff02085210 */ /* 0x000fe20007ffe0ff */
[----:B------:R-:W-:-:S04]  /*1b10*/  @P0 FADD R14, R21, -R14 ;  /* 0x8000000e150e0221 */ /* 0x000fc80000000000 */
[----:B------:R-:W-:Y:S01]  /*1b20*/  @P3 IMAD.MOV.U32 R2, RZ, RZ, R8 ;  /* 0x000000ffff023224 */ /* 0x000fe200078e0008 */
[----:B------:R-:W-:-:S04]  /*1b30*/  FSETP.GEU.AND P3, PT, |R14|, R3, P0 ;  /* 0x000000030e00720b */ /* 0x000fc8000076e200 */
[----:B------:R-:W-:Y:S01]  /*1b40*/  @P1 IADD3 R6, PT, PT, R2, 0x1, RZ ;  /* 0x0000000102061810 */ /* 0x000fe20007ffe0ff */
[----:B------:R-:W-:-:S05]  /*1b50*/  @P2 IMAD.MOV R6, RZ, RZ, R2 ;  /* 0x000000ffff062224 */ /* 0x000fca00078e0202 */
[----:B------:R-:W-:Y:S02]  /*1b60*/  @P1 MOV R2, R6 ;  /* 0x0000000600021202 */ /* 0x000fe40000000f00 */
[----:B------:R-:W-:Y:S02]  /*1b70*/  ISETP.NE.AND P1, PT, R17, R15, PT ;  /* 0x0000000f1100720c */ /* 0x000fe40003f25270 */
[----:B------:R-:W-:Y:S01]  /*1b80*/  @P0 IADD3 R6, PT, PT, R2, 0x1, RZ ;  /* 0x0000000102060810 */ /* 0x000fe20007ffe0ff */
[----:B------:R-:W-:-:S05]  /*1b90*/  @P3 IMAD.MOV R6, RZ, RZ, R2 ;  /* 0x000000ffff063224 */ /* 0x000fca00078e0202 */
[----:B------:R-:W-:-:S05]  /*1ba0*/  @P0 MOV R2, R6 ;  /* 0x0000000600020202 */ /* 0x000fca0000000f00 */
[----:B------:R-:W-:Y:S05]  /*1bb0*/  @P1 BRA `(.L_x_121) ;  /* 0xfffffffc00641947 */ /* 0x000fea000383ffff */
.L_x_120:
[----:B------:R-:W-:-:S09]  /*1bc0*/  UISETP.NE.AND UP0, UPT, UR5, URZ, UPT ;  /* 0x000000ff0500728c */ /* 0x000fd2000bf05270 */
[----:B------:R-:W-:Y:S05]  /*1bd0*/  BRA.U !UP0, `(.L_x_111) ;  /* 0x00000001083c7547 */ /* 0x000fea000b800000 */
[----:B------:R-:W-:-:S05]  /*1be0*/  UMOV UR4, URZ ;  /* 0x000000ff00047c82 */ /* 0x000fca0008000000 */
.L_x_125:
[----:B------:R-:W-:-:S13]  /*1bf0*/  ISETP.NE.AND P0, PT, R0, R15, PT ;  /* 0x0000000f0000720c */ /* 0x000fda0003f05270 */
[----:B0-----:R-:W0:Y:S01]  /*1c00*/  @P0 LDC.64 R4, c[0x0][0x380] ;  /* 0x0000e000ff040b82 */ /* 0x001e220000000a00 */
[----:B------:R-:W2:Y:S01]  /*1c10*/  @P0 LDG.E R6, desc[UR6][R10.64] ;  /* 0x000000060a060981 */ /* 0x000ea2000c1e1900 */
[----:B0-----:R-:W-:-:S06]  /*1c20*/  @P0 IMAD.WIDE.U32 R4, R15, 0x4, R4 ;  /* 0x000000040f040825 */ /* 0x001fcc00078e0004 */
[----:B------:R-:W2:Y:S01]  /*1c30*/  @P0 LDG.E R5, desc[UR6][R4.64] ;  /* 0x0000000604050981 */ /* 0x000ea2000c1e1900 */
[----:B------:R-:W-:-:S04]  /*1c40*/  UIADD3 UR4, UPT, UPT, UR4, 0x1, URZ ;  /* 0x0000000104047890 */ /* 0x000fc8000fffe0ff */
[----:B------:R-:W-:Y:S01]  /*1c50*/  UISETP.NE.AND UP0, UPT, UR4, UR5, UPT ;  /* 0x000000050400728c */ /* 0x000fe2000bf05270 */
[----:B------:R-:W-:Y:S02]  /*1c60*/  VIADD R15, R15, 0x1 ;  /* 0x000000010f0f7836 */ /* 0x000fe40000000000 */
[----:B--2---:R-:W-:-:S05]  /*1c70*/  @P0 FADD R6, R6, -R5 ;  /* 0x8000000506060221 */ /* 0x004fca0000000000 */
[----:B-----5:R-:W-:Y:S01]  /*1c80*/  FSETP.GEU.AND P1, PT, |R6|, R3, P0 ;  /* 0x000000030600720b */ /* 0x020fe2000072e200 */
[----:B------:R-:W-:-:S12]  /*1c90*/  @P0 VIADD R6, R2, 0x1 ;  /* 0x0000000102060836 */ /* 0x000fd80000000000 */
[----:B------:R-:W-:-:S04]  /*1ca0*/  @P1 IADD3 R6, PT, PT, R2, RZ, RZ ;  /* 0x000000ff02061210 */ /* 0x000fc80007ffe0ff */
[----:B------:R-:W-:Y:S01]  /*1cb0*/  @P0 MOV R2, R6 ;  /* 0x0000000600020202 */ /* 0x000fe20000000f00 */
[----:B------:R-:W-:Y:S06]  /*1cc0*/  BRA.U UP0, `(.L_x_125) ;  /* 0xfffffffd00c87547 */ /* 0x000fec000b83ffff */
.L_x_111:
[----:B0-----:R-:W0:Y:S02]  /*1cd0*/  LDC.64 R4, c[0x0][0x398] ;  /* 0x0000e600ff047b82 */ /* 0x001e240000000a00 */
[----:B0-----:R-:W-:-:S05]  /*1ce0*/  IMAD.WIDE R4, R0, 0x4, R4 ;  /* 0x0000000400047825 */ /* 0x001fca00078e0204 */
[----:B------:R-:W-:Y:S01]  /*1cf0*/  STG.E desc[UR6][R4.64], R2 ;  /* 0x0000000204007986 */ /* 0x000fe2000c101906 */
[----:B------:R-:W-:Y:S05]  /*1d00*/  EXIT ;  /* 0x000000000000794d */ /* 0x000fea0003800000 */
.L_x_126:
        /* <DEDUP_REMOVED lines=15> */
.L_x_159:


//--------------------- .text.find_kth_distance_kernel --------------------------
	.section	.text.find_kth_distance_kernel,"ax",@progbits
	.align	128
        .global         find_kth_distance_kernel
        .type           find_kth_distance_kernel,@function
        .size           find_kth_distance_kernel,(.L_x_160 - find_kth_distance_kernel)
        .other          find_kth_distance_kernel,@"STO_CUDA_ENTRY STV_DEFAULT"
find_kth_distance_kernel:
.text.find_kth_distance_kernel:
[----:B------:R-:W-:Y:S01]  /*0000*/  LDC R1, c[0x0][0x37c] ;  /* 0x0000df00ff017b82 */ /* 0x000fe20000000800 */
[----:B------:R-:W0:Y:S07]  /*0010*/  S2R R3, SR_TID.X ;  /* 0x0000000000037919 */ /* 0x000e2e0000002100 */
[----:B------:R-:W0:Y:S08]  /*0020*/  S2UR UR4, SR_CTAID.X ;  /* 0x00000000000479c3 */ /* 0x000e300000002500 */
[----:B------:R-:W0:Y:S08]  /*0030*/  LDC R0, c[0x0][0x360] ;  /* 0x0000d800ff007b82 */ /* 0x000e300000000800 */
[----:B------:R-:W1:Y:S01]  /*0040*/  LDC R9, c[0x0][0x390] ;  /* 0x0000e400ff097b82 */ /* 0x000e620000000800 */
[----:B0-----:R-:W-:-:S05]  /*0050*/  IMAD R0, R0, UR4, R3 ;  /* 0x0000000400007c24 */ /* 0x001fca000f8e0203 */
[----:B-1----:R-:W-:-:S13]  /*0060*/  ISETP.GE.AND P0, PT, R0, R9, PT ;  /* 0x000000090000720c */ /* 0x002fda0003f06270 */
[----:B------:R-:W-:Y:S05]  /*0070*/  @P0 EXIT ;  /* 0x000000000000094d */ /* 0x000fea0003800000 */
[----:B------:R-:W0:Y:S01]  /*0080*/  LDC R2, c[0x0][0x394] ;  /* 0x0000e500ff027b82 */ /* 0x000e220000000800 */
[----:B------:R-:W1:Y:S01]  /*0090*/  LDCU.64 UR6, c[0x0][0x358] ;  /* 0x00006b00ff0677ac */ /* 0x000e620008000a00 */
[----:B0-----:R-:W-:-:S04]  /*00a0*/  ISETP.GE.AND P0, PT, R2, R9, PT ;  /* 0x000000090200720c */ /* 0x001fc80003f06270 */
[----:B------:R-:W-:-:S13]  /*00b0*/  ISETP.LT.OR P0, PT, R2, 0x1, P0 ;  /* 0x000000010200780c */ /* 0x000fda0000701670 */
[----:B-1----:R-:W-:Y:S05]  /*00c0*/  @P0 BRA `(.L_x_127) ;  /* 0x0000000c00200947 */ /* 0x002fea0003800000 */
[----:B------:R-:W-:Y:S01]  /*00d0*/  ISETP.GE.AND P0, PT, R9, 0x1, PT ;  /* 0x000000010900780c */ /* 0x000fe20003f06270 */
[----:B------:R-:W-:-:S12]  /*00e0*/  IMAD.MOV.U32 R4, RZ, RZ, 0x7f800000 ;  /* 0x7f800000ff047424 */ /* 0x000fd800078e00ff */
[----:B------:R-:W-:Y:S05]  /*00f0*/  @!P0 BRA `(.L_x_128) ;  /* 0x0000000c00048947 */ /* 0x000fea0003800000 */
[----:B------:R-:W0:Y:S01]  /*0100*/  LDCU.64 UR4, c[0x0][0x380] ;  /* 0x00007000ff0477ac */ /* 0x000e220008000a00 */
[----:B------:R-:W-:Y:S01]  /*0110*/  IMAD R5, R0, R9, RZ ;  /* 0x0000000900057224 */ /* 0x000fe200078e02ff */
[C---:B------:R-:W-:Y:S01]  /*0120*/  LOP3.LUT R8, R9.reuse, 0x7ffffffc, RZ, 0xc0, !PT ;  /* 0x7ffffffc09087812 */ /* 0x040fe200078ec0ff */
[----:B------:R-:W-:Y:S01]  /*0130*/  IMAD.MOV.U32 R4, RZ, RZ, 0x7f800000 ;  /* 0x7f800000ff047424 */ /* 0x000fe200078e00ff */
[----:B------:R-:W-:Y:S02]  /*0140*/  LOP3.LUT R9, R9, 0x3, RZ, 0xc0, !PT ;  /* 0x0000000309097812 */ /* 0x000fe400078ec0ff */
[----:B------:R-:W-:Y:S01]  /*0150*/  SHF.R.S32.HI R6, RZ, 0x1f, R5 ;  /* 0x0000001fff067819 */ /* 0x000fe20000011405 */
[----:B------:R-:W-:Y:S01]  /*0160*/  IMAD.MOV R10, RZ, RZ, -R8 ;  /* 0x000000ffff0a7224 */ /* 0x000fe200078e0a08 */
[----:B0-----:R-:W-:Y:S01]  /*0170*/  LEA R7, P0, R5, UR4, 0x2 ;  /* 0x0000000405077c11 */ /* 0x001fe2000f8010ff */
[----:B------:R-:W-:-:S03]  /*0180*/  UMOV UR4, URZ ;  /* 0x000000ff00047c82 */ /* 0x000fc60008000000 */
[----:B------:R-:W-:Y:S02]  /*0190*/  IADD3 R7, P1, PT, R7, 0x8, RZ ;  /* 0x0000000807077810 */ /* 0x000fe40007f3e0ff */
[----:B------:R-:W-:-:S05]  /*01a0*/  LEA.HI.X R12, R5, UR5, R6, 0x2, P0 ;  /* 0x00000005050c7c11 */ /* 0x000fca00080f1406 */
[----:B------:R-:W-:-:S07]  /*01b0*/  IMAD.X R12, RZ, RZ, R12, P1 ;  /* 0x000000ffff0c7224 */ /* 0x000fce00008e060c */
.L_x_135:
[----:B------:R-:W0:Y:S01]  /*01c0*/  LDCU.64 UR8, c[0x0][0x390] ;  /* 0x00007200ff0877ac */ /* 0x000e220008000a00 */
[----:B------:R-:W-:Y:S02]  /*01d0*/  IMAD.MOV.U32 R11, RZ, RZ, R4 ;  /* 0x000000ffff0b7224 */ /* 0x000fe400078e0004 */
[----:B------:R-:W-:Y:S01]  /*01e0*/  IMAD.MOV.U32 R14, RZ, RZ, RZ ;  /* 0x000000ffff0e7224 */ /* 0x000fe200078e00ff */
[----:B------:R-:W-:Y:S01]  /*01f0*/  UIADD3 UR4, UPT, UPT, UR4, 0x1, URZ ;  /* 0x0000000104047890 */ /* 0x000fe2000fffe0ff */
[----:B------:R-:W-:Y:S01]  /*0200*/  IMAD.MOV.U32 R4, RZ, RZ, 0x7f800000 ;  /* 0x7f800000ff047424 */ /* 0x000fe200078e00ff */
[----:B0-----:R-:W-:Y:S02]  /*0210*/  UISETP.GE.U32.AND UP0, UPT, UR8, 0x4, UPT ;  /* 0x000000040800788c */ /* 0x001fe4000bf06070 */
[----:B------:R-:W-:-:S07]  /*0220*/  UISETP.NE.AND UP1, UPT, UR4, UR9, UPT ;  /* 0x000000090400728c */ /* 0x000fce000bf25270 */
[----:B------:R-:W-:Y:S05]  /*0230*/  BRA.U !UP0, `(.L_x_129) ;  /* 0x0000000908507547 */ /* 0x000fea000b800000 */
[----:B------:R-:W-:Y:S02]  /*0240*/  IMAD.MOV R2, RZ, RZ, -R8 ;  /* 0x000000ffff027224 */ /* 0x000fe400078e0a08 */
[----:B------:R-:W-:Y:S02]  /*0250*/  IMAD.MOV.U32 R4, RZ, RZ, 0x7f800000 ;  /* 0x7f800000ff047424 */ /* 0x000fe400078e00ff */
[----:B------:R-:W-:Y:S01]  /*0260*/  IMAD.MOV.U32 R13, RZ, RZ, R10 ;  /* 0x000000ffff0d7224 */ /* 0x000fe200078e000a */
[----:B------:R-:W-:Y:S01]  /*0270*/  ISETP.GE.AND P0, PT, R2, RZ, PT ;  /* 0x000000ff0200720c */ /* 0x000fe20003f06270 */
[----:B------:R-:W-:Y:S02]  /*0280*/  IMAD.MOV.U32 R2, RZ, RZ, R7 ;  /* 0x000000ffff027224 */ /* 0x000fe400078e0007 */
[----:B------:R-:W-:-:S10]  /*0290*/  IMAD.MOV.U32 R3, RZ, RZ, R12 ;  /* 0x000000ffff037224 */ /* 0x000fd400078e000c */
[----:B------:R-:W-:Y:S05]  /*02a0*/  @P0 BRA `(.L_x_130) ;  /* 0x0000000400dc0947 */ /* 0x000fea0003800000 */
[----:B------:R-:W-:Y:S01]  /*02b0*/  IMAD.MOV R15, RZ, RZ, -R13 ;  /* 0x000000ffff0f7224 */ /* 0x000fe200078e0a0d */
[----:B------:R-:W-:-:S04]  /*02c0*/  PLOP3.LUT P0, PT, PT, PT, PT, 0x80, 0x8 ;  /* 0x000000000008781c */ /* 0x000fc80003f0f070 */
[----:B------:R-:W-:-:S13]  /*02d0*/  ISETP.GT.AND P1, PT, R15, 0xc, PT ;  /* 0x0000000c0f00780c */ /* 0x000fda0003f24270 */
[----:B------:R-:W-:Y:S05]  /*02e0*/  @!P1 BRA `(.L_x_131) ;  /* 0x0000000400249947 */ /* 0x000fea0003800000 */
[----:B------:R-:W-:-:S13]  /*02f0*/  PLOP3.LUT P0, PT, PT, PT, PT, 0x8, 0x80 ;  /* 0x000000000080781c */ /* 0x000fda0003f0e170 */
.L_x_132:
[----:B------:R-:W2:Y:S04]  /*0300*/  LDG.E R19, desc[UR6][R2.64+-0x8] ;  /* 0xfffff80602137981 */ /* 0x000ea8000c1e1900 */
[----:B------:R-:W3:Y:S04]  /*0310*/  LDG.E R21, desc[UR6][R2.64+-0x4] ;  /* 0xfffffc0602157981 */ /* 0x000ee8000c1e1900 */
[----:B------:R-:W4:Y:S04]  /*0320*/  LDG.E R23, desc[UR6][R2.64] ;  /* 0x0000000602177981 */ /* 0x000f28000c1e1900 */
[----:B------:R-:W5:Y:S04]  /*0330*/  LDG.E R15, desc[UR6][R2.64+0x4] ;  /* 0x00000406020f7981 */ /* 0x000f68000c1e1900 */
[----:B------:R-:W5:Y:S04]  /*0340*/  LDG.E R28, desc[UR6][R2.64+0x8] ;  /* 0x00000806021c7981 */ /* 0x000f68000c1e1900 */
[----:B------:R-:W5:Y:S04]  /*0350*/  LDG.E R26, desc[UR6][R2.64+0xc] ;  /* 0x00000c06021a7981 */ /* 0x000f68000c1e1900 */
[----:B------:R-:W5:Y:S04]  /*0360*/  LDG.E R24, desc[UR6][R2.64+0x10] ;  /* 0x0000100602187981 */ /* 0x000f68000c1e1900 */
[----:B------:R-:W5:Y:S04]  /*0370*/  LDG.E R22, desc[UR6][R2.64+0x14] ;  /* 0x0000140602167981 */ /* 0x000f68000c1e1900 */
[----:B------:R-:W5:Y:S04]  /*0380*/  LDG.E R20, desc[UR6][R2.64+0x18] ;  /* 0x0000180602147981 */ /* 0x000f68000c1e1900 */
[----:B------:R-:W5:Y:S04]  /*0390*/  LDG.E R18, desc[UR6][R2.64+0x1c] ;  /* 0x00001c0602127981 */ /* 0x000f68000c1e1900 */
[----:B------:R-:W5:Y:S04]  /*03a0*/  LDG.E R16, desc[UR6][R2.64+0x20] ;  /* 0x0000200602107981 */ /* 0x000f68000c1e1900 */
[----:B------:R-:W5:Y:S01]  /*03b0*/  LDG.E R14, desc[UR6][R2.64+0x24] ;  /* 0x00002406020e7981 */ /* 0x000f62000c1e1900 */
[----:B------:R-:W-:-:S03]  /*03c0*/  IMAD.MOV.U32 R17, RZ, RZ, R4 ;  /* 0x000000ffff117224 */ /* 0x000fc600078e0004 */
[----:B------:R-:W5:Y:S02]  /*03d0*/  LDG.E R4, desc[UR6][R2.64+0x28] ;  /* 0x0000280602047981 */ /* 0x000f64000c1e1900 */
[C---:B--2---:R-:W-:Y:S02]  /*03e0*/  FSETP.GEU.AND P2, PT, R19.reuse, R17, PT ;  /* 0x000000111300720b */ /* 0x044fe40003f4e000 */
[----:B------:R-:W-:-:S11]  /*03f0*/  FSETP.GT.AND P1, PT, R19, R11, PT ;  /* 0x0000000b1300720b */ /* 0x000fd60003f24000 */
[----:B------:R-:W-:Y:S02]  /*0400*/  @!P2 FSEL R17, R19, R17, P1 ;  /* 0x000000111311a208 */ /* 0x000fe40000800000 */
[----:B------:R-:W2:Y:S01]  /*0410*/  LDG.E R19, desc[UR6][R2.64+0x2c] ;  /* 0x00002c0602137981 */ /* 0x000ea2000c1e1900 */
[C---:B---3--:R-:W-:Y:S02]  /*0420*/  FSETP.GT.AND P1, PT, R21.reuse, R11, PT ;  /* 0x0000000b1500720b */ /* 0x048fe40003f24000 */
[----:B------:R-:W-:-:S13]  /*0430*/  FSETP.GEU.AND P2, PT, R21, R17, PT ;  /* 0x000000111500720b */ /* 0x000fda0003f4e000 */
[----:B------:R-:W-:Y:S02]  /*0440*/  @!P2 FSEL R17, R21, R17, P1 ;  /* 0x000000111511a208 */ /* 0x000fe40000800000 */
[----:B------:R-:W3:Y:S01]  /*0450*/  LDG.E R21, desc[UR6][R2.64+0x30] ;  /* 0x0000300602157981 */ /* 0x000ee2000c1e1900 */
[C---:B----4-:R-:W-:Y:S02]  /*0460*/  FSETP.GT.AND P1, PT, R23.reuse, R11, PT ;  /* 0x0000000b1700720b */ /* 0x050fe40003f24000 */
[----:B------:R-:W-:-:S13]  /*0470*/  FSETP.GEU.AND P2, PT, R23, R17, PT ;  /* 0x000000111700720b */ /* 0x000fda0003f4e000 */
[----:B------:R-:W-:Y:S02]  /*0480*/  @!P2 FSEL R17, R23, R17, P1 ;  /* 0x000000111711a208 */ /* 0x000fe40000800000 */
[----:B------:R0:W4:Y:S01]  /*0490*/  LDG.E R23, desc[UR6][R2.64+0x34] ;  /* 0x0000340602177981 */ /* 0x000122000c1e1900 */
[----:B-----5:R-:W-:Y:S01]  /*04a0*/  FSETP.GT.AND P1, PT, R15, R11, PT ;  /* 0x0000000b0f00720b */ /* 0x020fe20003f24000 */
[----:B------:R-:W-:Y:S01]  /*04b0*/  VIADD R13, R13, 0x10 ;  /* 0x000000100d0d7836 */ /* 0x000fe20000000000 */
[----:B------:R-:W-:-:S04]  /*04c0*/  FSETP.GEU.AND P2, PT, R15, R17, PT ;  /* 0x000000110f00720b */ /* 0x000fc80003f4e000 */
[----:B------:R-:W-:Y:S02]  /*04d0*/  ISETP.GE.AND P3, PT, R13, -0xc, PT ;  /* 0xfffffff40d00780c */ /* 0x000fe40003f66270 */
[----:B0-----:R-:W-:-:S05]  /*04e0*/  IADD3 R2, P4, PT, R2, 0x40, RZ ;  /* 0x0000004002027810 */ /* 0x001fca0007f9e0ff */
[----:B------:R-:W-:Y:S02]  /*04f0*/  IMAD.X R3, RZ, RZ, R3, P4 ;  /* 0x000000ffff037224 */ /* 0x000fe400020e0603 */
[----:B------:R-:W-:Y:S02]  /*0500*/  @!P2 FSEL R17, R15, R17, P1 ;  /* 0x000000110f11a208 */ /* 0x000fe40000800000 */
[C---:B------:R-:W-:Y:S02]  /*0510*/  FSETP.GT.AND P1, PT, R28.reuse, R11, PT ;  /* 0x0000000b1c00720b */ /* 0x040fe40003f24000 */
[----:B------:R-:W-:-:S13]  /*0520*/  FSETP.GEU.AND P2, PT, R28, R17, PT ;  /* 0x000000111c00720b */ /* 0x000fda0003f4e000 */
        /* <DEDUP_REMOVED lines=24> */
[----:B------:R-:W-:-:S04]  /*06b0*/  @!P2 FSEL R17, R4, R17, P1 ;  /* 0x000000110411a208 */ /* 0x000fc80000800000 */
[C---:B--2---:R-:W-:Y:S02]  /*06c0*/  FSETP.GEU.AND P2, PT, R19.reuse, R17, PT ;  /* 0x000000111300720b */ /* 0x044fe40003f4e000 */
[----:B------:R-:W-:-:S11]  /*06d0*/  FSETP.GT.AND P1, PT, R19, R11, PT ;  /* 0x0000000b1300720b */ /* 0x000fd60003f24000 */
[----:B------:R-:W-:-:S04]  /*06e0*/  @!P2 FSEL R17, R19, R17, P1 ;  /* 0x000000111311a208 */ /* 0x000fc80000800000 */
[C---:B---3--:R-:W-:Y:S02]  /*06f0*/  FSETP.GEU.AND P2, PT, R21.reuse, R17, PT ;  /* 0x000000111500720b */ /* 0x048fe40003f4e000 */
[----:B------:R-:W-:-:S11]  /*0700*/  FSETP.GT.AND P1, PT, R21, R11, PT ;  /* 0x0000000b1500720b */ /* 0x000fd60003f24000 */
[----:B------:R-:W-:-:S04]  /*0710*/  @!P2 FSEL R17, R21, R17, P1 ;  /* 0x000000111511a208 */ /* 0x000fc80000800000 */
[C---:B----4-:R-:W-:Y:S02]  /*0720*/  FSETP.GEU.AND P2, PT, R23.reuse, R17, PT ;  /* 0x000000111700720b */ /* 0x050fe40003f4e000 */
[----:B------:R-:W-:-:S11]  /*0730*/  FSETP.GT.AND P1, PT, R23, R11, PT ;  /* 0x0000000b1700720b */ /* 0x000fd60003f24000 */
[----:B------:R-:W-:-:S05]  /*0740*/  @!P2 FSEL R17, R23, R17, P1 ;  /* 0x000000111711a208 */ /* 0x000fca0000800000 */
[----:B------:R-:W-:Y:S01]  /*0750*/  IMAD.MOV.U32 R4, RZ, RZ, R17 ;  /* 0x000000ffff047224 */ /* 0x000fe200078e0011 */
[----:B------:R-:W-:Y:S06]  /*0760*/  @!P3 BRA `(.L_x_132) ;  /* 0xfffffff800e4b947 */ /* 0x000fec000383ffff */
[----:B------:R-:W-:-:S07]  /*0770*/  IMAD.MOV.U32 R14, RZ, RZ, R8 ;  /* 0x000000ffff0e7224 */ /* 0x000fce00078e0008 */
.L_x_131:
[----:B------:R-:W-:-:S05]  /*0780*/  IMAD.MOV R15, RZ, RZ, -R13 ;  /* 0x000000ffff0f7224 */ /* 0x000fca00078e0a0d */
[----:B------:R-:W-:-:S13]  /*0790*/  ISETP.GT.AND P1, PT, R15, 0x4, PT ;  /* 0x000000040f00780c */ /* 0x000fda0003f24270 */
[----:B------:R-:W-:Y:S05]  /*07a0*/  @!P1 BRA `(.L_x_133) ;  /* 0x0000000000949947 */ /* 0x000fea0003800000 */
[----:B------:R-:W2:Y:S04]  /*07b0*/  LDG.E R15, desc[UR6][R2.64+-0x8] ;  /* 0xfffff806020f7981 */ /* 0x000ea8000c1e1900 */
[----:B------:R-:W3:Y:S04]  /*07c0*/  LDG.E R17, desc[UR6][R2.64+-0x4] ;  /* 0xfffffc0602117981 */ /* 0x000ee8000c1e1900 */
[----:B------:R-:W4:Y:S04]  /*07d0*/  LDG.E R19, desc[UR6][R2.64] ;  /* 0x0000000602137981 */ /* 0x000f28000c1e1900 */
[----:B------:R-:W5:Y:S04]  /*07e0*/  LDG.E R21, desc[UR6][R2.64+0x4] ;  /* 0x0000040602157981 */ /* 0x000f68000c1e1900 */
[----:B------:R-:W5:Y:S04]  /*07f0*/  LDG.E R23, desc[UR6][R2.64+0x8] ;  /* 0x0000080602177981 */ /* 0x000f68000c1e1900 */
[----:B------:R-:W5:Y:S04]  /*0800*/  LDG.E R25, desc[UR6][R2.64+0xc] ;  /* 0x00000c0602197981 */ /* 0x000f68000c1e1900 */
[----:B------:R-:W5:Y:S04]  /*0810*/  LDG.E R27, desc[UR6][R2.64+0x10] ;  /* 0x00001006021b7981 */ /* 0x000f68000c1e1900 */
[----:B------:R0:W5:Y:S01]  /*0820*/  LDG.E R29, desc[UR6][R2.64+0x14] ;  /* 0x00001406021d7981 */ /* 0x000162000c1e1900 */
[----:B------:R-:W-:-:S02]  /*0830*/  VIADD R13, R13, 0x8 ;  /* 0x000000080d0d7836 */ /* 0x000fc40000000000 */
[----:B------:R-:W-:Y:S01]  /*0840*/  IMAD.MOV.U32 R14, RZ, RZ, R8 ;  /* 0x000000ffff0e7224 */ /* 0x000fe200078e0008 */
[----:B0-----:R-:W-:-:S05]  /*0850*/  IADD3 R2, P3, PT, R2, 0x20, RZ ;  /* 0x0000002002027810 */ /* 0x001fca0007f7e0ff */
[----:B------:R-:W-:Y:S01]  /*0860*/  IMAD.X R3, RZ, RZ, R3, P3 ;  /* 0x000000ffff037224 */ /* 0x000fe200018e0603 */
[C---:B--2---:R-:W-:Y:S02]  /*0870*/  FSETP.GEU.AND P1, PT, R15.reuse, R4, PT ;  /* 0x000000040f00720b */ /* 0x044fe40003f2e000 */
[----:B------:R-:W-:-:S11]  /*0880*/  FSETP.GT.AND P0, PT, R15, R11, PT ;  /* 0x0000000b0f00720b */ /* 0x000fd60003f04000 */
[----:B------:R-:W-:Y:S02]  /*0890*/  @!P1 FSEL R4, R15, R4, P0 ;  /* 0x000000040f049208 */ /* 0x000fe40000000000 */
[C---:B---3--:R-:W-:Y:S02]  /*08a0*/  FSETP.GT.AND P0, PT, R17.reuse, R11, PT ;  /* 0x0000000b1100720b */ /* 0x048fe40003f04000 */
[----:B------:R-:W-:-:S13]  /*08b0*/  FSETP.GEU.AND P1, PT, R17, R4, PT ;  /* 0x000000041100720b */ /* 0x000fda0003f2e000 */
[----:B------:R-:W-:Y:S02]  /*08c0*/  @!P1 FSEL R4, R17, R4, P0 ;  /* 0x0000000411049208 */ /* 0x000fe40000000000 */
[C---:B----4-:R-:W-:Y:S02]  /*08d0*/  FSETP.GT.AND P0, PT, R19.reuse, R11, PT ;  /* 0x0000000b1300720b */ /* 0x050fe40003f04000 */
[----:B------:R-:W-:-:S13]  /*08e0*/  FSETP.GEU.AND P1, PT, R19, R4, PT ;  /* 0x000000041300720b */ /* 0x000fda0003f2e000 */
[----:B------:R-:W-:Y:S02]  /*08f0*/  @!P1 FSEL R4, R19, R4, P0 ;  /* 0x0000000413049208 */ /* 0x000fe40000000000 */
[C---:B-----5:R-:W-:Y:S02]  /*0900*/  FSETP.GT.AND P0, PT, R21.reuse, R11, PT ;  /* 0x0000000b1500720b */ /* 0x060fe40003f04000 */
        /* <DEDUP_REMOVED lines=12> */
[----:B------:R-:W-:Y:S02]  /*09d0*/  FSETP.GEU.AND P2, PT, R29, R4, PT ;  /* 0x000000041d00720b */ /* 0x000fe40003f4e000 */
[----:B------:R-:W-:-:S11]  /*09e0*/  PLOP3.LUT P0, PT, PT, PT, PT, 0x8, 0x80 ;  /* 0x000000000080781c */ /* 0x000fd60003f0e170 */
[----:B------:R-:W-:-:S07]  /*09f0*/  @!P2 FSEL R4, R29, R4, P1 ;  /* 0x000000041d04a208 */ /* 0x000fce0000800000 */
.L_x_133:
[----:B------:R-:W-:-:S13]  /*0a00*/  ISETP.NE.OR P0, PT, R13, RZ, P0 ;  /* 0x000000ff0d00720c */ /* 0x000fda0000705670 */
[----:B------:R-:W-:Y:S05]  /*0a10*/  @!P0 BRA `(.L_x_129) ;  /* 0x0000000000588947 */ /* 0x000fea0003800000 */
.L_x_130:
[----:B------:R-:W2:Y:S04]  /*0a20*/  LDG.E R14, desc[UR6][R2.64+-0x8] ;  /* 0xfffff806020e7981 */ /* 0x000ea8000c1e1900 */
[----:B------:R-:W3:Y:S04]  /*0a30*/  LDG.E R16, desc[UR6][R2.64+-0x4] ;  /* 0xfffffc0602107981 */ /* 0x000ee8000c1e1900 */
[----:B------:R-:W4:Y:S04]  /*0a40*/  LDG.E R18, desc[UR6][R2.64] ;  /* 0x0000000602127981 */ /* 0x000f28000c1e1900 */
[----:B------:R0:W5:Y:S01]  /*0a50*/  LDG.E R20, desc[UR6][R2.64+0x4] ;  /* 0x0000040602147981 */ /* 0x000162000c1e1900 */
[----:B------:R-:W-:-:S05]  /*0a60*/  VIADD R13, R13, 0x4 ;  /* 0x000000040d0d7836 */ /* 0x000fca0000000000 */
[----:B------:R-:W-:Y:S02]  /*0a70*/  ISETP.NE.AND P2, PT, R13, RZ, PT ;  /* 0x000000ff0d00720c */ /* 0x000fe40003f45270 */
        /* <DEDUP_REMOVED lines=13> */
[----:B------:R-:W-:Y:S01]  /*0b50*/  @!P1 FSEL R4, R20, R4, P0 ;  /* 0x0000000414049208 */ /* 0x000fe20000000000 */
[----:B------:R-:W-:Y:S06]  /*0b60*/  @P2 BRA `(.L_x_130) ;  /* 0xfffffffc00ac2947 */ /* 0x000fec000383ffff */
[----:B------:R-:W-:-:S07]  /*0b70*/  IMAD.MOV.U32 R14, RZ, RZ, R8 ;  /* 0x000000ffff0e7224 */ /* 0x000fce00078e0008 */
.L_x_129:
[----:B------:R-:W-:-:S13]  /*0b80*/  ISETP.NE.AND P0, PT, R9, RZ, PT ;  /* 0x000000ff0900720c */ /* 0x000fda0003f05270 */
[----:B------:R-:W-:Y:S05]  /*0b90*/  @!P0 BRA `(.L_x_134) ;  /* 0x0000000000588947 */ /* 0x000fea0003800000 */
[----:B------:R-:W0:Y:S01]  /*0ba0*/  LDCU.64 UR8, c[0x0][0x380] ;  /* 0x00007000ff0877ac */ /* 0x000e220008000a00 */
[----:B------:R-:W-:-:S05]  /*0bb0*/  IADD3 R3, P0, PT, R5, R14, RZ ;  /* 0x0000000e05037210 */ /* 0x000fca0007f1e0ff */
[----:B------:R-:W-:Y:S01]  /*0bc0*/  IMAD.X R14, RZ, RZ, R6, P0 ;  /* 0x000000ffff0e7224 */ /* 0x000fe200000e0606 */
[----:B0-----:R-:W-:-:S04]  /*0bd0*/  LEA R2, P0, R3, UR8, 0x2 ;  /* 0x0000000803027c11 */ /* 0x001fc8000f8010ff */
[----:B------:R-:W-:-:S05]  /*0be0*/  LEA.HI.X R3, R3, UR9, R14, 0x2, P0 ;  /* 0x0000000903037c11 */ /* 0x000fca00080f140e */
[----:B------:R-:W2:Y:S01]  /*0bf0*/  LDG.E R13, desc[UR6][R2.64] ;  /* 0x00000006020d7981 */ /* 0x000ea2000c1e1900 */
[----:B------:R-:W-:Y:S02]  /*0c00*/  ISETP.NE.AND P2, PT, R9, 0x1, PT ;  /* 0x000000010900780c */ /* 0x000fe40003f45270 */
[C---:B--2---:R-:W-:Y:S02]  /*0c10*/  FSETP.GEU.AND P1, PT, R13.reuse, R4, PT ;  /* 0x000000040d00720b */ /* 0x044fe40003f2e000 */
[----:B------:R-:W-:-:S11]  /*0c20*/  FSETP.GT.AND P0, PT, R13, R11, PT ;  /* 0x0000000b0d00720b */ /* 0x000fd60003f04000 */
[----:B------:R-:W-:Y:S01]  /*0c30*/  @!P1 FSEL R4, R13, R4, P0 ;  /* 0x000000040d049208 */ /* 0x000fe20000000000 */
[----:B------:R-:W-:Y:S06]  /*0c40*/  @!P2 BRA `(.L_x_134) ;  /* 0x00000000002ca947 */ /* 0x000fec0003800000 */
[----:B------:R-:W2:Y:S01]  /*0c50*/  LDG.E R13, desc[UR6][R2.64+0x4] ;  /* 0x00000406020d7981 */ /* 0x000ea2000c1e1900 */
[----:B------:R-:W-:-:S13]  /*0c60*/  ISETP.NE.AND P1, PT, R9, 0x2, PT ;  /* 0x000000020900780c */ /* 0x000fda0003f25270 */
[----:B------:R-:W3:Y:S01]  /*0c70*/  @P1 LDG.E R15, desc[UR6][R2.64+0x8] ;  /* 0x00000806020f1981 */ /* 0x000ee2000c1e1900 */
[C---:B--2---:R-:W-:Y:S02]  /*0c80*/  FSETP.GEU.AND P2, PT, R13.reuse, R4, PT ;  /* 0x000000040d00720b */ /* 0x044fe40003f4e000 */
[----:B------:R-:W-:-:S11]  /*0c90*/  FSETP.GT.AND P0, PT, R13, R11, PT ;  /* 0x0000000b0d00720b */ /* 0x000fd60003f04000 */
[----:B------:R-:W-:Y:S02]  /*0ca0*/  @!P2 FSEL R4, R13, R4, P0 ;  /* 0x000000040d04a208 */ /* 0x000fe40000000000 */
[----:B------:R-:W-:Y:S02]  /*0cb0*/  PLOP3.LUT P0, PT, PT, PT, PT, 0x80, 0x8 ;  /* 0x000000000008781c */ /* 0x000fe40003f0f070 */
[----:B---3--:R-:W-:-:S04]  /*0cc0*/  @P1 FSETP.GEU.AND P2, PT, R15, R4, PT ;  /* 0x000000040f00120b */ /* 0x008fc80003f4e000 */
[----:B------:R-:W-:Y:S02]  /*0cd0*/  @P1 PLOP3.LUT P0, PT, P2, PT, PT, 0x80, 0x8 ;  /* 0x000000000008181c */ /* 0x000fe4000170f070 */
[----:B------:R-:W-:-:S11]  /*0ce0*/  @P1 FSETP.GT.AND P2, PT, R15, R11, PT ;  /* 0x0000000b0f00120b */ /* 0x000fd60003f44000 */
[----:B------:R-:W-:-:S07]  /*0cf0*/  @!P0 FSEL R4, R15, R4, P2 ;  /* 0x000000040f048208 */ /* 0x000fce0001000000 */
.L_x_134:
[----:B------:R-:W-:Y:S05]  /*0d00*/  BRA.U UP1, `(.L_x_135) ;  /* 0xfffffff5012c7547 */ /* 0x000fea000b83ffff */
.L_x_128:
[----:B------:R-:W0:Y:S02]  /*0d10*/  LDC.64 R2, c[0x0][0x388] ;  /* 0x0000e200ff027b82 */ /* 0x000e240000000a00 */
[----:B0-----:R-:W-:-:S05]  /*0d20*/  IMAD.WIDE R2, R0, 0x4, R2 ;  /* 0x0000000400027825 */ /* 0x001fca00078e0202 */
[----:B------:R-:W-:Y:S01]  /*0d30*/  STG.E desc[UR6][R2.64], R4 ;  /* 0x0000000402007986 */ /* 0x000fe2000c101906 */
[----:B------:R-:W-:Y:S05]  /*0d40*/  EXIT ;  /* 0x000000000000794d */ /* 0x000fea0003800000 */
.L_x_127:
[----:B------:R-:W0:Y:S02]  /*0d50*/  LDC.64 R2, c[0x0][0x388] ;  /* 0x0000e200ff027b82 */ /* 0x000e240000000a00 */
[----:B0-----:R-:W-:-:S05]  /*0d60*/  IMAD.WIDE R2, R0, 0x4, R2 ;  /* 0x0000000400027825 */ /* 0x001fca00078e0202 */
[----:B------:R-:W-:Y:S01]  /*0d70*/  STG.E desc[UR6][R2.64], RZ ;  /* 0x000000ff02007986 */ /* 0x000fe2000c101906 */
[----:B------:R-:W-:Y:S05]  /*0d80*/  EXIT ;  /* 0x000000000000794d */ /* 0x000fea0003800000 */
.L_x_136:
        /* <DEDUP_REMOVED lines=15> */
.L_x_160:


//--------------------- .text.compute_distances_kernel --------------------------
	.section	.text.compute_distances_kernel,"ax",@progbits
	.align	128
        .global         compute_distances_kernel
        .type           compute_distances_kernel,@function
        .size           compute_distances_kernel,(.L_x_161 - compute_distances_kernel)
        .other          compute_distances_kernel,@"STO_CUDA_ENTRY STV_DEFAULT"
compute_distances_kernel:
.text.compute_distances_kernel:
[----:B------:R-:W-:Y:S01]  /*0000*/  LDC R1, c[0x0][0x37c] ;  /* 0x0000df00ff017b82 */ /* 0x000fe20000000800 */
[----:B------:R-:W0:Y:S07]  /*0010*/  S2R R3, SR_TID.X ;  /* 0x0000000000037919 */ /* 0x000e2e0000002100 */
[----:B------:R-:W0:Y:S08]  /*0020*/  S2UR UR4, SR_CTAID.X ;  /* 0x00000000000479c3 */ /* 0x000e300000002500 */
[----:B------:R-:W0:Y:S08]  /*0030*/  LDC R0, c[0x0][0x360] ;  /* 0x0000d800ff007b82 */ /* 0x000e300000000800 */
[----:B------:R-:W1:Y:S01]  /*0040*/  LDC R9, c[0x0][0x3a0] ;  /* 0x0000e800ff097b82 */ /* 0x000e620000000800 */
[----:B0-----:R-:W-:Y:S01]  /*0050*/  IMAD R0, R0, UR4, R3 ;  /* 0x0000000400007c24 */ /* 0x001fe2000f8e0203 */
[----:B-1----:R-:W-:-:S04]  /*0060*/  ISETP.GE.AND P0, PT, R9, 0x1, PT ;  /* 0x000000010900780c */ /* 0x002fc80003f06270 */
[----:B------:R-:W-:-:S13]  /*0070*/  ISETP.GE.OR P0, PT, R0, R9, !P0 ;  /* 0x000000090000720c */ /* 0x000fda0004706670 */
[----:B------:R-:W-:Y:S05]  /*0080*/  @P0 EXIT ;  /* 0x000000000000094d */ /* 0x000fea0003800000 */
[----:B------:R-:W0:Y:S01]  /*0090*/  LDC R7, c[0x0][0x3a4] ;  /* 0x0000e900ff077b82 */ /* 0x000e220000000800 */
[----:B------:R-:W1:Y:S07]  /*00a0*/  LDCU.64 UR6, c[0x0][0x358] ;  /* 0x00006b00ff0677ac */ /* 0x000e6e0008000a00 */
[----:B------:R-:W2:Y:S01]  /*00b0*/  LDC.64 R12, c[0x0][0x380] ;  /* 0x0000e000ff0c7b82 */ /* 0x000ea20000000a00 */
[----:B0-----:R-:W-:Y:S01]  /*00c0*/  ISETP.GE.AND P0, PT, R7, 0x1, PT ;  /* 0x000000010700780c */ /* 0x001fe20003f06270 */
[----:B--2---:R-:W-:-:S12]  /*00d0*/  IMAD.WIDE R12, R0, 0x4, R12 ;  /* 0x00000004000c7825 */ /* 0x004fd800078e020c */
[----:B-1----:R-:W-:Y:S05]  /*00e0*/  @!P0 BRA `(.L_x_137) ;  /* 0x0000000c00d08947 */ /* 0x002fea0003800000 */
[----:B------:R-:W-:Y:S01]  /*00f0*/  IMAD R2, R0, R7, RZ ;  /* 0x0000000700027224 */ /* 0x000fe200078e02ff */
[C---:B------:R-:W-:Y:S02]  /*0100*/  LOP3.LUT R3, R7.reuse, 0x7, RZ, 0xc0, !PT ;  /* 0x0000000707037812 */ /* 0x040fe400078ec0ff */
[C---:B------:R-:W-:Y:S02]  /*0110*/  LOP3.LUT R4, R7.reuse, 0x3, RZ, 0xc0, !PT ;  /* 0x0000000307047812 */ /* 0x040fe400078ec0ff */
[C---:B------:R-:W-:Y:S02]  /*0120*/  LOP3.LUT R5, R7.reuse, 0x7ffffff8, RZ, 0xc0, !PT ;  /* 0x7ffffff807057812 */ /* 0x040fe400078ec0ff */
[----:B------:R-:W-:Y:S01]  /*0130*/  LOP3.LUT R6, R7, 0x1, RZ, 0xc0, !PT ;  /* 0x0000000107067812 */ /* 0x000fe200078ec0ff */
[----:B------:R-:W-:-:S07]  /*0140*/  HFMA2 R7, -RZ, RZ, 0, 0 ;  /* 0x00000000ff077431 */ /* 0x000fce00000001ff */
.L_x_148:
[----:B------:R-:W-:Y:S01]  /*0150*/  ISETP.NE.AND P0, PT, R0, R7, PT ;  /* 0x000000070000720c */ /* 0x000fe20003f05270 */
[----:B------:R-:W-:Y:S01]  /*0160*/  BSSY.RECONVERGENT B0, `(.L_x_138) ;  /* 0x00000e3000007945 */ /* 0x000fe20003800200 */
[----:B0-----:R-:W-:Y:S01]  /*0170*/  IMAD.MOV.U32 R20, RZ, RZ, 0x7f800000 ;  /* 0x7f800000ff147424 */ /* 0x001fe200078e00ff */
[----:B------:R-:W-:-:S10]  /*0180*/  MOV R15, R0 ;  /* 0x00000000000f7202 */ /* 0x000fd40000000f00 */
[----:B------:R-:W-:Y:S05]  /*0190*/  @!P0 BRA `(.L_x_139) ;  /* 0x0000000c007c8947 */ /* 0x000fea0003800000 */
[----:B------:R-:W0:Y:S01]  /*01a0*/  LDC.64 R10, c[0x0][0x380] ;  /* 0x0000e000ff0a7b82 */ /* 0x000e220000000a00 */
[----:B------:R-:W2:Y:S01]  /*01b0*/  LDG.E R8, desc[UR6][R12.64] ;  /* 0x000000060c087981 */ /* 0x000ea2000c1e1900 */
[----:B------:R-:W1:Y:S01]  /*01c0*/  LDCU UR4, c[0x0][0x3a4] ;  /* 0x00007480ff0477ac */ /* 0x000e620008000800 */
[----:B0-----:R-:W-:-:S06]  /*01d0*/  IMAD.WIDE.U32 R10, R7, 0x4, R10 ;  /* 0x00000004070a7825 */ /* 0x001fcc00078e000a */
[----:B------:R-:W2:Y:S01]  /*01e0*/  LDG.E R11, desc[UR6][R10.64] ;  /* 0x000000060a0b7981 */ /* 0x000ea2000c1e1900 */
[----:B-1----:R-:W-:Y:S01]  /*01f0*/  UISETP.GE.U32.AND UP0, UPT, UR4, 0x8, UPT ;  /* 0x000000080400788c */ /* 0x002fe2000bf06070 */
[----:B------:R-:W-:Y:S02]  /*0200*/  IMAD.MOV.U32 R9, RZ, RZ, RZ ;  /* 0x000000ffff097224 */ /* 0x000fe400078e00ff */
[----:B--2---:R-:W-:Y:S01]  /*0210*/  FADD R20, R8, -R11 ;  /* 0x8000000b08147221 */ /* 0x004fe20000000000 */
[----:B------:R-:W-:-:S03]  /*0220*/  IMAD R8, R7, UR4, RZ ;  /* 0x0000000407087c24 */ /* 0x000fc6000f8e02ff */
[----:B------:R-:W-:Y:S02]  /*0230*/  FADD R20, |R20|, -RZ ;  /* 0x800000ff14147221 */ /* 0x000fe40000000200 */
[----:B------:R-:W-:Y:S05]  /*0240*/  BRA.U !UP0, `(.L_x_140) ;  /* 0x0000000108b87547 */ /* 0x000fea000b800000 */
[----:B------:R-:W0:Y:S01]  /*0250*/  LDC.64 R10, c[0x0][0x388] ;  /* 0x0000e200ff0a7b82 */ /* 0x000e220000000a00 */
[----:B------:R-:W-:Y:S01]  /*0260*/  ULOP3.LUT UR4, UR4, 0x7ffffff8, URZ, 0xc0, !UPT ;  /* 0x7ffffff804047892 */ /* 0x000fe2000f8ec0ff */
[----:B------:R-:W-:-:S05]  /*0270*/  IMAD.MOV.U32 R9, RZ, RZ, R2 ;  /* 0x000000ffff097224 */ /* 0x000fca00078e0002 */
[----:B------:R-:W-:-:S04]  /*0280*/  MOV R5, UR4 ;  /* 0x0000000400057c02 */ /* 0x000fc80008000f00 */
[----:B------:R-:W-:Y:S01]  /*0290*/  IADD3 R18, PT, PT, -R5, RZ, RZ ;  /* 0x000000ff05127210 */ /* 0x000fe20007ffe1ff */
[----:B0-----:R-:W-:-:S03]  /*02a0*/  IMAD.WIDE.U32 R14, R8, 0x4, R10 ;  /* 0x00000004080e7825 */ /* 0x001fc600078e000a */
[----:B------:R-:W-:-:S05]  /*02b0*/  IADD3 R23, P0, PT, R14, 0x10, RZ ;  /* 0x000000100e177810 */ /* 0x000fca0007f1e0ff */
[----:B------:R-:W-:-:S08]  /*02c0*/  IMAD.X R24, RZ, RZ, R15, P0 ;  /* 0x000000ffff187224 */ /* 0x000fd000000e060f */
.L_x_141:
        /* <DEDUP_REMOVED lines=9> */
[----:B------:R-:W5:Y:S01]  /*0360*/  LDG.E R27, desc[UR6][R16.64+0xc] ;  /* 0x00000c06101b7981 */ /* 0x000f62000c1e1900 */
[----:B--2---:R-:W-:-:S03]  /*0370*/  FADD R21, R19, -R22 ;  /* 0x8000001613157221 */ /* 0x004fc60000000000 */
[----:B------:R-:W2:Y:S04]  /*0380*/  LDG.E R19, desc[UR6][R14.64+0x8] ;  /* 0x000008060e137981 */ /* 0x000ea8000c1e1900 */
[----:B------:R-:W2:Y:S01]  /*0390*/  LDG.E R22, desc[UR6][R16.64+-0x8] ;  /* 0xfffff80610167981 */ /* 0x000ea2000c1e1900 */
[----:B---3--:R-:W-:-:S05]  /*03a0*/  FADD R23, R23, -R24 ;  /* 0x8000001817177221 */ /* 0x008fca0000000000 */
[----:B------:R-:W-:Y:S02]  /*03b0*/  FMNMX3 R24, R20, |R21|, |R23|, !PT ;  /* 0x4000001514187276 */ /* 0x000fe40007800417 */
[----:B------:R-:W3:Y:S01]  /*03c0*/  LDG.E R23, desc[UR6][R14.64+0x10] ;  /* 0x000010060e177981 */ /* 0x000ee2000c1e1900 */
[----:B----4-:R-:W-:-:S03]  /*03d0*/  FADD R25, R25, -R26 ;  /* 0x8000001a19197221 */ /* 0x010fc60000000000 */
[----:B------:R-:W4:Y:S04]  /*03e0*/  LDG.E R21, desc[UR6][R14.64+0x14] ;  /* 0x000014060e157981 */ /* 0x000f28000c1e1900 */
[----:B------:R-:W3:Y:S04]  /*03f0*/  LDG.E R26, desc[UR6][R16.64] ;  /* 0x00000006101a7981 */ /* 0x000ee8000c1e1900 */
[----:B------:R-:W4:Y:S01]  /*0400*/  LDG.E R20, desc[UR6][R14.64+0x18] ;  /* 0x000018060e147981 */ /* 0x000f22000c1e1900 */
[----:B--2---:R-:W-:-:S03]  /*0410*/  FADD R19, R19, -R22 ;  /* 0x8000001613137221 */ /* 0x004fc60000000000 */
[----:B------:R-:W5:Y:S02]  /*0420*/  LDG.E R22, desc[UR6][R14.64+0x1c] ;  /* 0x00001c060e167981 */ /* 0x000f64000c1e1900 */
[----:B------:R-:W-:Y:S02]  /*0430*/  FMNMX3 R19, R24, |R19|, |R25|, !PT ;  /* 0x4000001318137276 */ /* 0x000fe40007800419 */
[----:B------:R-:W4:Y:S04]  /*0440*/  LDG.E R24, desc[UR6][R16.64+0x4] ;  /* 0x0000040610187981 */ /* 0x000f28000c1e1900 */
[----:B------:R-:W2:Y:S01]  /*0450*/  LDG.E R25, desc[UR6][R16.64+0x8] ;  /* 0x0000080610197981 */ /* 0x000ea2000c1e1900 */
[----:B------:R-:W-:-:S04]  /*0460*/  IADD3 R18, PT, PT, R18, 0x8, RZ ;  /* 0x0000000812127810 */ /* 0x000fc80007ffe0ff */
[----:B------:R-:W-:Y:S01]  /*0470*/  ISETP.NE.AND P0, PT, R18, RZ, PT ;  /* 0x000000ff1200720c */ /* 0x000fe20003f05270 */
[----:B---3--:R-:W-:Y:S01]  /*0480*/  FADD R26, R23, -R26 ;  /* 0x8000001a171a7221 */ /* 0x008fe20000000000 */
[----:B------:R-:W-:Y:S02]  /*0490*/  IADD3 R23, P1, PT, R16, 0x20, RZ ;  /* 0x0000002010177810 */ /* 0x000fe40007f3e0ff */
[----:B------:R-:W-:Y:S01]  /*04a0*/  IADD3 R9, PT, PT, R9, 0x8, RZ ;  /* 0x0000000809097810 */ /* 0x000fe20007ffe0ff */
[----:B-----5:R-:W-:Y:S01]  /*04b0*/  FADD R22, R22, -R27 ;  /* 0x8000001b16167221 */ /* 0x020fe20000000000 */
[----:B----4-:R-:W-:Y:S01]  /*04c0*/  FADD R21, R21, -R24 ;  /* 0x8000001815157221 */ /* 0x010fe20000000000 */
[----:B--2---:R-:W-:-:S04]  /*04d0*/  FADD R20, R20, -R25 ;  /* 0x8000001914147221 */ /* 0x004fc80000000000 */
[----:B------:R-:W-:Y:S01]  /*04e0*/  FMNMX3 R19, R19, |R26|, |R21|, !PT ;  /* 0x4000001a13137276 */ /* 0x000fe20007800415 */
[----:B------:R-:W-:-:S03]  /*04f0*/  IMAD.X R24, RZ, RZ, R17, P1 ;  /* 0x000000ffff187224 */ /* 0x000fc600008e0611 */
[----:B------:R-:W-:Y:S01]  /*0500*/  FMNMX3 R20, R19, |R20|, |R22|, !PT ;  /* 0x4000001413147276 */ /* 0x000fe20007800416 */
[----:B------:R-:W-:Y:S06]  /*0510*/  @P0 BRA `(.L_x_141) ;  /* 0xfffffffc006c0947 */ /* 0x000fec000383ffff */
[----:B------:R-:W-:-:S07]  /*0520*/  IMAD.MOV.U32 R9, RZ, RZ, R5 ;  /* 0x000000ffff097224 */ /* 0x000fce00078e0005 */
.L_x_140:
[----:B------:R-:W-:-:S13]  /*0530*/  ISETP.NE.AND P0, PT, R3, RZ, PT ;  /* 0x000000ff0300720c */ /* 0x000fda0003f05270 */
[----:B------:R-:W-:Y:S05]  /*0540*/  @!P0 BRA `(.L_x_142) ;  /* 0x0000000000ec8947 */ /* 0x000fea0003800000 */
[----:B------:R-:W-:Y:S02]  /*0550*/  IADD3 R10, PT, PT, R3, -0x1, RZ ;  /* 0xffffffff030a7810 */ /* 0x000fe40007ffe0ff */
[----:B------:R-:W-:Y:S02]  /*0560*/  ISETP.NE.AND P1, PT, R4, RZ, PT ;  /* 0x000000ff0400720c */ /* 0x000fe40003f25270 */
[----:B------:R-:W-:-:S13]  /*0570*/  ISETP.GE.U32.AND P2, PT, R10, 0x3, PT ;  /* 0x000000030a00780c */ /* 0x000fda0003f46070 */
[----:B------:R-:W-:Y:S05]  /*0580*/  @!P2 BRA `(.L_x_143) ;  /* 0x000000000064a947 */ /* 0x000fea0003800000 */
        /* <DEDUP_REMOVED lines=16> */
[----:B------:R-:W5:Y:S04]  /*0690*/  LDG.E R25, desc[UR6][R14.64+0xc] ;  /* 0x00000c060e197981 */ /* 0x000f68000c1e1900 */
[----:B------:R-:W5:Y:S01]  /*06a0*/  LDG.E R26, desc[UR6][R10.64+0xc] ;  /* 0x00000c060a1a7981 */ /* 0x000f62000c1e1900 */
[----:B------:R-:W-:Y:S01]  /*06b0*/  IADD3 R9, PT, PT, R9, 0x4, RZ ;  /* 0x0000000409097810 */ /* 0x000fe20007ffe0ff */
[----:B----4-:R-:W-:Y:S01]  /*06c0*/  FADD R19, R18, -R17 ;  /* 0x8000001112137221 */ /* 0x010fe20000000000 */
[----:B--2---:R-:W-:Y:S01]  /*06d0*/  FADD R21, R21, -R22 ;  /* 0x8000001615157221 */ /* 0x004fe20000000000 */
[----:B---3--:R-:W-:-:S04]  /*06e0*/  FADD R24, R23, -R24 ;  /* 0x8000001817187221 */ /* 0x008fc80000000000 */
[----:B------:R-:W-:Y:S01]  /*06f0*/  FMNMX3 R19, R20, |R19|, |R21|, !PT ;  /* 0x4000001314137276 */ /* 0x000fe20007800415 */
[----:B-----5:R-:W-:-:S05]  /*0700*/  FADD R25, R25, -R26 ;  /* 0x8000001a19197221 */ /* 0x020fca0000000000 */
[----:B------:R-:W-:-:S07]  /*0710*/  FMNMX3 R20, R19, |R24|, |R25|, !PT ;  /* 0x4000001813147276 */ /* 0x000fce0007800419 */
.L_x_143:
[----:B------:R-:W-:Y:S05]  /*0720*/  @!P1 BRA `(.L_x_142) ;  /* 0x0000000000749947 */ /* 0x000fea0003800000 */
[----:B------:R-:W-:Y:S02]  /*0730*/  ISETP.NE.AND P2, PT, R4, 0x1, PT ;  /* 0x000000010400780c */ /* 0x000fe40003f45270 */
[----:B------:R-:W-:-:S11]  /*0740*/  ISETP.NE.AND P1, PT, R6, RZ, PT ;  /* 0x000000ff0600720c */ /* 0x000fd60003f25270 */
[----:B------:R-:W0:Y:S01]  /*0750*/  @P2 LDC.64 R10, c[0x0][0x388] ;  /* 0x0000e200ff0a2b82 */ /* 0x000e220000000a00 */
[----:B------:R-:W-:Y:S01]  /*0760*/  @P2 IADD3 R18, P3, PT, R8, R9, RZ ;  /* 0x0000000908122210 */ /* 0x000fe20007f7e0ff */
[--C-:B------:R-:W-:Y:S02]  /*0770*/  @P2 IMAD.IADD R19, R2, 0x1, R9.reuse ;  /* 0x0000000102132824 */ /* 0x100fe400078e0209 */
[----:B------:R-:W-:Y:S01]  /*0780*/  @P2 IMAD.IADD R21, R8, 0x1, R9 ;  /* 0x0000000108152824 */ /* 0x000fe200078e0209 */
[----:B------:R-:W-:Y:S02]  /*0790*/  @P2 IADD3.X R22, PT, PT, RZ, RZ, RZ, P3, !PT ;  /* 0x000000ffff162210 */ /* 0x000fe40001ffe4ff */
[----:B------:R-:W-:Y:S01]  /*07a0*/  @P2 IADD3 R9, PT, PT, R9, 0x2, RZ ;  /* 0x0000000209092810 */ /* 0x000fe20007ffe0ff */
[----:B------:R-:W1:Y:S04]  /*07b0*/  @P2 LDC.64 R14, c[0x0][0x388] ;  /* 0x0000e200ff0e2b82 */ /* 0x000e680000000a00 */
[----:B------:R-:W-:Y:S01]  /*07c0*/  @P1 IMAD.IADD R23, R2, 0x1, R9 ;  /* 0x0000000102171824 */ /* 0x000fe200078e0209 */
[----:B------:R-:W-:-:S03]  /*07d0*/  @P1 IADD3 R9, PT, PT, R8, R9, RZ ;  /* 0x0000000908091210 */ /* 0x000fc60007ffe0ff */
[----:B------:R-:W2:Y:S01]  /*07e0*/  @P1 LDC.64 R16, c[0x0][0x388] ;  /* 0x0000e200ff101b82 */ /* 0x000ea20000000a00 */
[----:B0-----:R-:W-:-:S04]  /*07f0*/  @P2 LEA R10, P3, R18, R10, 0x2 ;  /* 0x0000000a120a2211 */ /* 0x001fc800078610ff */
[----:B------:R-:W-:Y:S01]  /*0800*/  @P2 LEA.HI.X R11, R18, R11, R22, 0x2, P3 ;  /* 0x0000000b120b2211 */ /* 0x000fe200018f1416 */
[----:B-1----:R-:W-:-:S04]  /*0810*/  @P2 IMAD.WIDE R18, R19, 0x4, R14 ;  /* 0x0000000413122825 */ /* 0x002fc800078e020e */
[----:B------:R-:W3:Y:S01]  /*0820*/  @P2 LDG.E R10, desc[UR6][R10.64+0x4] ;  /* 0x000004060a0a2981 */ /* 0x000ee2000c1e1900 */
[----:B------:R-:W-:-:S03]  /*0830*/  @P2 IMAD.WIDE.U32 R14, R21, 0x4, R14 ;  /* 0x00000004150e2825 */ /* 0x000fc600078e000e */
[----:B------:R-:W3:Y:S01]  /*0840*/  @P2 LDG.E R25, desc[UR6][R18.64+0x4] ;  /* 0x0000040612192981 */ /* 0x000ee2000c1e1900 */
[----:B--2---:R-:W-:-:S03]  /*0850*/  @P1 IMAD.WIDE R22, R23, 0x4, R16 ;  /* 0x0000000417161825 */ /* 0x004fc600078e0210 */
[----:B------:R-:W2:Y:S01]  /*0860*/  @P2 LDG.E R14, desc[UR6][R14.64] ;  /* 0x000000060e0e2981 */ /* 0x000ea2000c1e1900 */
[----:B------:R-:W-:-:S03]  /*0870*/  @P1 IMAD.WIDE.U32 R16, R9, 0x4, R16 ;  /* 0x0000000409101825 */ /* 0x000fc600078e0010 */
[----:B------:R-:W2:Y:S04]  /*0880*/  @P2 LDG.E R9, desc[UR6][R18.64] ;  /* 0x0000000612092981 */ /* 0x000ea8000c1e1900 */
[----:B------:R-:W4:Y:S04]  /*0890*/  @P1 LDG.E R22, desc[UR6][R22.64] ;  /* 0x0000000616161981 */ /* 0x000f28000c1e1900 */
[----:B------:R-:W4:Y:S01]  /*08a0*/  @P1 LDG.E R17, desc[UR6][R16.64] ;  /* 0x0000000610111981 */ /* 0x000f22000c1e1900 */
[----:B---3--:R-:W-:Y:S01]  /*08b0*/  @P2 FADD R25, R25, -R10 ;  /* 0x8000000a19192221 */ /* 0x008fe20000000000 */
[----:B--2---:R-:W-:-:S05]  /*08c0*/  @P2 FADD R21, R9, -R14 ;  /* 0x8000000e09152221 */ /* 0x004fca0000000000 */
[----:B------:R-:W-:Y:S01]  /*08d0*/  @P2 FMNMX3 R20, R20, |R21|, |R25|, !PT ;  /* 0x4000001514142276 */ /* 0x000fe20007800419 */
[----:B----4-:R-:W-:-:S05]  /*08e0*/  @P1 FADD R9, R22, -R17 ;  /* 0x8000001116091221 */ /* 0x010fca0000000000 */
[----:B------:R-:W-:-:S07]  /*08f0*/  @P1 FMNMX R20, R20, |R9|, !PT ;  /* 0x4000000914141209 */ /* 0x000fce0007800000 */
.L_x_142:
[----:B------:R-:W-:Y:S01]  /*0900*/  HFMA2 R9, -RZ, RZ, 0, 0 ;  /* 0x00000000ff097431 */ /* 0x000fe200000001ff */
[----:B------:R-:W-:Y:S06]  /*0910*/  BRA.U !UP0, `(.L_x_144) ;  /* 0x0000000108a07547 */ /* 0x000fec000b800000 */
[----:B------:R-:W-:Y:S01]  /*0920*/  BSSY.RECONVERGENT B1, `(.L_x_145) ;  /* 0x0000026000017945 */ /* 0x000fe20003800200 */
[----:B------:R-:W-:-:S07]  /*0930*/  IMAD.MOV.U32 R9, RZ, RZ, RZ ;  /* 0x000000ffff097224 */ /* 0x000fce00078e00ff */
.L_x_146:
[----:B------:R-:W0:Y:S01]  /*0940*/  LDC.64 R10, c[0x0][0x390] ;  /* 0x0000e400ff0a7b82 */ /* 0x000e220000000a00 */
[-C--:B------:R-:W-:Y:S02]  /*0950*/  IADD3 R15, PT, PT, R2, R9.reuse, RZ ;  /* 0x00000009020f7210 */ /* 0x080fe40007ffe0ff */
[----:B------:R-:W-:-:S03]  /*0960*/  IADD3 R17, PT, PT, R8, R9, RZ ;  /* 0x0000000908117210 */ /* 0x000fc60007ffe0ff */
[----:B0-----:R-:W-:-:S04]  /*0970*/  IMAD.WIDE R14, R15, 0x4, R10 ;  /* 0x000000040f0e7825 */ /* 0x001fc800078e020a */
[----:B------:R-:W-:Y:S01]  /*0980*/  IMAD.WIDE.U32 R10, R17, 0x4, R10 ;  /* 0x00000004110a7825 */ /* 0x000fe200078e000a */
[----:B------:R-:W2:Y:S04]  /*0990*/  LDG.E R28, desc[UR6][R14.64+0x4] ;  /* 0x000004060e1c7981 */ /* 0x000ea8000c1e1900 */
[----:B------:R-:W2:Y:S04]  /*09a0*/  LDG.E R27, desc[UR6][R10.64+0x4] ;  /* 0x000004060a1b7981 */ /* 0x000ea8000c1e1900 */
[----:B------:R-:W3:Y:S04]  /*09b0*/  LDG.E R17, desc[UR6][R14.64] ;  /* 0x000000060e117981 */ /* 0x000ee8000c1e1900 */
[----:B------:R-:W3:Y:S04]  /*09c0*/  LDG.E R16, desc[UR6][R10.64] ;  /* 0x000000060a107981 */ /* 0x000ee8000c1e1900 */
[----:B------:R-:W4:Y:S04]  /*09d0*/  LDG.E R23, desc[UR6][R14.64+0x8] ;  /* 0x000008060e177981 */ /* 0x000f28000c1e1900 */
[----:B------:R-:W4:Y:S04]  /*09e0*/  LDG.E R24, desc[UR6][R10.64+0x8] ;  /* 0x000008060a187981 */ /* 0x000f28000c1e1900 */
[----:B------:R-:W5:Y:S04]  /*09f0*/  LDG.E R21, desc[UR6][R14.64+0xc] ;  /* 0x00000c060e157981 */ /* 0x000f68000c1e1900 */
[----:B------:R-:W5:Y:S04]  /*0a00*/  LDG.E R22, desc[UR6][R10.64+0xc] ;  /* 0x00000c060a167981 */ /* 0x000f68000c1e1900 */
[----:B------:R-:W5:Y:S04]  /*0a10*/  LDG.E R19, desc[UR6][R14.64+0x10] ;  /* 0x000010060e137981 */ /* 0x000f68000c1e1900 */
[----:B------:R-:W5:Y:S04]  /*0a20*/  LDG.E R18, desc[UR6][R14.64+0x14] ;  /* 0x000014060e127981 */ /* 0x000f68000c1e1900 */
[----:B------:R-:W5:Y:S04]  /*0a30*/  LDG.E R26, desc[UR6][R10.64+0x10] ;  /* 0x000010060a1a7981 */ /* 0x000f68000c1e1900 */
[----:B------:R-:W5:Y:S01]  /*0a40*/  LDG.E R25, desc[UR6][R14.64+0x1c] ;  /* 0x00001c060e197981 */ /* 0x000f62000c1e1900 */
[----:B--2---:R-:W-:-:S03]  /*0a50*/  FADD R28, R28, -R27 ;  /* 0x8000001b1c1c7221 */ /* 0x004fc60000000000 */
[----:B------:R-:W2:Y:S01]  /*0a60*/  LDG.E R27, desc[UR6][R10.64+0x14] ;  /* 0x000014060a1b7981 */ /* 0x000ea2000c1e1900 */
[----:B---3--:R-:W-:-:S03]  /*0a70*/  FADD R17, R17, -R16 ;  /* 0x8000001011117221 */ /* 0x008fc60000000000 */
[----:B------:R-:W3:Y:S01]  /*0a80*/  LDG.E R16, desc[UR6][R14.64+0x18] ;  /* 0x000018060e107981 */ /* 0x000ee2000c1e1900 */
[----:B----4-:R-:W-:-:S03]  /*0a90*/  FADD R23, R23, -R24 ;  /* 0x8000001817177221 */ /* 0x010fc60000000000 */
[----:B------:R-:W4:Y:S01]  /*0aa0*/  LDG.E R24, desc[UR6][R10.64+0x1c] ;  /* 0x00001c060a187981 */ /* 0x000f22000c1e1900 */
[----:B-----5:R-:W-:-:S03]  /*0ab0*/  FADD R22, R21, -R22 ;  /* 0x8000001615167221 */ /* 0x020fc60000000000 */
[----:B------:R-:W3:Y:S01]  /*0ac0*/  LDG.E R21, desc[UR6][R10.64+0x18] ;  /* 0x000018060a157981 */ /* 0x000ee2000c1e1900 */
[----:B------:R-:W-:Y:S01]  /*0ad0*/  VIADD R9, R9, 0x8 ;  /* 0x0000000809097836 */ /* 0x000fe20000000000 */
[----:B------:R-:W-:-:S04]  /*0ae0*/  FMNMX3 R28, R20, |R17|, |R28|, !PT ;  /* 0x40000011141c7276 */ /* 0x000fc8000780041c */
[----:B------:R-:W-:Y:S02]  /*0af0*/  ISETP.NE.AND P1, PT, R9, R5, PT ;  /* 0x000000050900720c */ /* 0x000fe40003f25270 */
[----:B------:R-:W-:Y:S01]  /*0b00*/  FMNMX3 R22, R28, |R23|, |R22|, !PT ;  /* 0x400000171c167276 */ /* 0x000fe20007800416 */
[----:B------:R-:W-:Y:S01]  /*0b10*/  FADD R19, R19, -R26 ;  /* 0x8000001a13137221 */ /* 0x000fe20000000000 */
[----:B--2---:R-:W-:-:S05]  /*0b20*/  FADD R18, R18, -R27 ;  /* 0x8000001b12127221 */ /* 0x004fca0000000000 */
[----:B------:R-:W-:Y:S01]  /*0b30*/  FMNMX3 R18, R22, |R19|, |R18|, !PT ;  /* 0x4000001316127276 */ /* 0x000fe20007800412 */
[----:B----4-:R-:W-:Y:S01]  /*0b40*/  FADD R24, R25, -R24 ;  /* 0x8000001819187221 */ /* 0x010fe20000000000 */
[----:B---3--:R-:W-:-:S05]  /*0b50*/  FADD R21, R16, -R21 ;  /* 0x8000001510157221 */ /* 0x008fca0000000000 */
[----:B------:R-:W-:Y:S01]  /*0b60*/  FMNMX3 R20, R18, |R21|, |R24|, !PT ;  /* 0x4000001512147276 */ /* 0x000fe20007800418 */
[----:B------:R-:W-:Y:S06]  /*0b70*/  @P1 BRA `(.L_x_146) ;  /* 0xfffffffc00701947 */ /* 0x000fec000383ffff */
[----:B------:R-:W-:Y:S05]  /*0b80*/  BSYNC.RECONVERGENT B1 ;  /* 0x0000000000017941 */ /* 0x000fea0003800200 */
.L_x_145:
[----:B------:R-:W-:-:S07]  /*0b90*/  MOV R9, R5 ;  /* 0x0000000500097202 */ /* 0x000fce0000000f00 */
.L_x_144:
[----:B------:R-:W-:Y:S01]  /*0ba0*/  MOV R15, R7 ;  /* 0x00000007000f7202 */ /* 0x000fe20000000f00 */
[----:B------:R-:W-:Y:S06]  /*0bb0*/  @!P0 BRA `(.L_x_139) ;  /* 0x0000000000f48947 */ /* 0x000fec0003800000 */
[----:B------:R-:W-:Y:S01]  /*0bc0*/  VIADD R10, R3, 0xffffffff ;  /* 0xffffffff030a7836 */ /* 0x000fe20000000000 */
[----:B------:R-:W-:-:S04]  /*0bd0*/  ISETP.NE.AND P1, PT, R4, RZ, PT ;  /* 0x000000ff0400720c */ /* 0x000fc80003f25270 */
[----:B------:R-:W-:-:S13]  /*0be0*/  ISETP.GE.U32.AND P0, PT, R10, 0x3, PT ;  /* 0x000000030a00780c */ /* 0x000fda0003f06070 */
[----:B------:R-:W-:Y:S05]  /*0bf0*/  @!P0 BRA `(.L_x_147) ;  /* 0x0000000000648947 */ /* 0x000fea0003800000 */
[----:B------:R-:W0:Y:S01]  /*0c00*/  LDC.64 R16, c[0x0][0x390] ;  /* 0x0000e400ff107b82 */ /* 0x000e220000000a00 */
[----:B------:R-:W1:Y:S01]  /*0c10*/  LDCU.64 UR4, c[0x0][0x390] ;  /* 0x00007200ff0477ac */ /* 0x000e620008000a00 */
[CC--:B------:R-:W-:Y:S02]  /*0c20*/  IADD3 R18, P0, PT, R8.reuse, R9.reuse, RZ ;  /* 0x0000000908127210 */ /* 0x0c0fe40007f1e0ff */
[-C--:B------:R-:W-:Y:S02]  /*0c30*/  IADD3 R15, PT, PT, R8, R9.reuse, RZ ;  /* 0x00000009080f7210 */ /* 0x080fe40007ffe0ff */
[----:B------:R-:W-:Y:S01]  /*0c40*/  IADD3 R11, PT, PT, R2, R9, RZ ;  /* 0x00000009020b7210 */ /* 0x000fe20007ffe0ff */
[----:B------:R-:W-:Y:S01]  /*0c50*/  IMAD.X R19, RZ, RZ, RZ, P0 ;  /* 0x000000ffff137224 */ /* 0x000fe200000e06ff */
[----:B-1----:R-:W-:Y:S01]  /*0c60*/  LEA R10, P0, R18, UR4, 0x2 ;  /* 0x00000004120a7c11 */ /* 0x002fe2000f8010ff */
[----:B0-----:R-:W-:-:S04]  /*0c70*/  IMAD.WIDE.U32 R14, R15, 0x4, R16 ;  /* 0x000000040f0e7825 */ /* 0x001fc800078e0010 */
[----:B------:R-:W-:Y:S01]  /*0c80*/  IMAD.WIDE R16, R11, 0x4, R16 ;  /* 0x000000040b107825 */ /* 0x000fe200078e0210 */
[----:B------:R-:W-:Y:S01]  /*0c90*/  LEA.HI.X R11, R18, UR5, R19, 0x2, P0 ;  /* 0x00000005120b7c11 */ /* 0x000fe200080f1413 */
[----:B------:R-:W2:Y:S04]  /*0ca0*/  LDG.E R15, desc[UR6][R14.64] ;  /* 0x000000060e0f7981 */ /* 0x000ea8000c1e1900 */
[----:B------:R-:W2:Y:S04]  /*0cb0*/  LDG.E R18, desc[UR6][R16.64] ;  /* 0x0000000610127981 */ /* 0x000ea8000c1e1900 */
[----:B------:R-:W3:Y:S04]  /*0cc0*/  LDG.E R21, desc[UR6][R16.64+0x4] ;  /* 0x0000040610157981 */ /* 0x000ee8000c1e1900 */
[----:B------:R-:W3:Y:S04]  /*0cd0*/  LDG.E R22, desc[UR6][R10.64+0x4] ;  /* 0x000004060a167981 */ /* 0x000ee8000c1e1900 */
[----:B------:R-:W4:Y:S04]  /*0ce0*/  LDG.E R24, desc[UR6][R10.64+0x8] ;  /* 0x000008060a187981 */ /* 0x000f28000c1e1900 */
[----:B------:R-:W5:Y:S04]  /*0cf0*/  LDG.E R26, desc[UR6][R10.64+0xc] ;  /* 0x00000c060a1a7981 */ /* 0x000f68000c1e1900 */
[----:B------:R-:W4:Y:S04]  /*0d00*/  LDG.E R23, desc[UR6][R16.64+0x8] ;  /* 0x0000080610177981 */ /* 0x000f28000c1e1900 */
[----:B------:R-:W5:Y:S01]  /*0d10*/  LDG.E R25, desc[UR6][R16.64+0xc] ;  /* 0x00000c0610197981 */ /* 0x000f62000c1e1900 */
[----:B------:R-:W-:Y:S01]  /*0d20*/  IADD3 R9, PT, PT, R9, 0x4, RZ ;  /* 0x0000000409097810 */ /* 0x000fe20007ffe0ff */
[----:B--2---:R-:W-:Y:S01]  /*0d30*/  FADD R19, R18, -R15 ;  /* 0x8000000f12137221 */ /* 0x004fe20000000000 */
[----:B---3--:R-:W-:-:S05]  /*0d40*/  FADD R21, R21, -R22 ;  /* 0x8000001615157221 */ /* 0x008fca0000000000 */
[----:B------:R-:W-:Y:S01]  /*0d50*/  FMNMX3 R19, R20, |R19|, |R21|, !PT ;  /* 0x4000001314137276 */ /* 0x000fe20007800415 */
[----:B----4-:R-:W-:Y:S01]  /*0d60*/  FADD R24, R23, -R24 ;  /* 0x8000001817187221 */ /* 0x010fe20000000000 */
[----:B-----5:R-:W-:-:S05]  /*0d70*/  FADD R25, R25, -R26 ;  /* 0x8000001a19197221 */ /* 0x020fca0000000000 */
[----:B------:R-:W-:-:S07]  /*0d80*/  FMNMX3 R20, R19, |R24|, |R25|, !PT ;  /* 0x4000001813147276 */ /* 0x000fce0007800419 */
.L_x_147:
[----:B------:R-:W-:Y:S01]  /*0d90*/  MOV R15, R7 ;  /* 0x00000007000f7202 */ /* 0x000fe20000000f00 */
[----:B------:R-:W-:Y:S06]  /*0da0*/  @!P1 BRA `(.L_x_139) ;  /* 0x0000000000789947 */ /* 0x000fec0003800000 */
[----:B------:R-:W-:Y:S02]  /*0db0*/  ISETP.NE.AND P0, PT, R4, 0x1, PT ;  /* 0x000000010400780c */ /* 0x000fe40003f05270 */
[----:B------:R-:W-:-:S11]  /*0dc0*/  ISETP.NE.AND P2, PT, R6, RZ, PT ;  /* 0x000000ff0600720c */ /* 0x000fd60003f45270 */
[----:B------:R-:W0:Y:S01]  /*0dd0*/  @P0 LDC.64 R14, c[0x0][0x390] ;  /* 0x0000e400ff0e0b82 */ /* 0x000e220000000a00 */
[CC--:B------:R-:W-:Y:S01]  /*0de0*/  @P0 IADD3 R18, P1, PT, R8.reuse, R9.reuse, RZ ;  /* 0x0000000908120210 */ /* 0x0c0fe20007f3e0ff */
[----:B------:R-:W-:Y:S01]  /*0df0*/  @P0 IMAD.IADD R19, R8, 0x1, R9 ;  /* 0x0000000108130824 */ /* 0x000fe200078e0209 */
[----:B------:R-:W-:Y:S01]  /*0e00*/  @P0 IADD3 R23, PT, PT, R2, R9, RZ ;  /* 0x0000000902170210 */ /* 0x000fe20007ffe0ff */
[----:B------:R-:W-:Y:S01]  /*0e10*/  @P0 VIADD R9, R9, 0x2 ;  /* 0x0000000209090836 */ /* 0x000fe20000000000 */
[----:B------:R-:W-:-:S03]  /*0e20*/  @P0 IADD3.X R21, PT, PT, RZ, RZ, RZ, P1, !PT ;  /* 0x000000ffff150210 */ /* 0x000fc60000ffe4ff */
[----:B------:R-:W1:Y:S08]  /*0e30*/  @P0 LDC.64 R10, c[0x0][0x390] ;  /* 0x0000e400ff0a0b82 */ /* 0x000e700000000a00 */
[----:B------:R-:W2:Y:S01]  /*0e40*/  @P2 LDC.64 R16, c[0x0][0x390] ;  /* 0x0000e400ff102b82 */ /* 0x000ea20000000a00 */
[----:B0-----:R-:W-:-:S04]  /*0e50*/  @P0 LEA R14, P1, R18, R14, 0x2 ;  /* 0x0000000e120e0211 */ /* 0x001fc800078210ff */
[----:B------:R-:W-:Y:S02]  /*0e60*/  @P0 LEA.HI.X R15, R18, R15, R21, 0x2, P1 ;  /* 0x0000000f120f0211 */ /* 0x000fe400008f1415 */
[-C--:B------:R-:W-:Y:S02]  /*0e70*/  @P2 IADD3 R21, PT, PT, R8, R9.reuse, RZ ;  /* 0x0000000908152210 */ /* 0x080fe40007ffe0ff */
[----:B------:R-:W-:Y:S01]  /*0e80*/  @P2 IADD3 R9, PT, PT, R2, R9, RZ ;  /* 0x0000000902092210 */ /* 0x000fe20007ffe0ff */
        /* <DEDUP_REMOVED lines=11> */
[----:B----4-:R-:W-:Y:S01]  /*0f40*/  @P0 FADD R23, R21, -R18 ;  /* 0x8000001215170221 */ /* 0x010fe20000000000 */
[----:B------:R-:W-:-:S04]  /*0f50*/  IMAD.MOV.U32 R15, RZ, RZ, R7 ;  /* 0x000000ffff0f7224 */ /* 0x000fc800078e0007 */
[----:B------:R-:W-:Y:S01]  /*0f60*/  @P0 FMNMX3 R20, R20, |R23|, |R22|, !PT ;  /* 0x4000001714140276 */ /* 0x000fe20007800416 */
[----:B--2---:R-:W-:-:S05]  /*0f70*/  @P2 FADD R21, R8, -R17 ;  /* 0x8000001108152221 */ /* 0x004fca0000000000 */
[----:B------:R-:W-:-:S07]  /*0f80*/  @P2 FMNMX R20, R20, |R21|, !PT ;  /* 0x4000001514142209 */ /* 0x000fce0007800000 */
.L_x_139:
[----:B------:R-:W-:Y:S05]  /*0f90*/  BSYNC.RECONVERGENT B0 ;  /* 0x0000000000007941 */ /* 0x000fea0003800200 */
.L_x_138:
[----:B------:R-:W0:Y:S01]  /*0fa0*/  LDCU UR4, c[0x0][0x3a0] ;  /* 0x00007400ff0477ac */ /* 0x000e220008000800 */
[----:B------:R-:W1:Y:S01]  /*0fb0*/  LDC.64 R8, c[0x0][0x398] ;  /* 0x0000e600ff087b82 */ /* 0x000e620000000a00 */
[----:B------:R-:W-:-:S04]  /*0fc0*/  IADD3 R7, PT, PT, R7, 0x1, RZ ;  /* 0x0000000107077810 */ /* 0x000fc80007ffe0ff */
[----:B0-----:R-:W-:Y:S01]  /*0fd0*/  ISETP.NE.AND P0, PT, R7, UR4, PT ;  /* 0x0000000407007c0c */ /* 0x001fe2000bf05270 */
[----:B------:R-:W-:-:S04]  /*0fe0*/  IMAD R11, R0, UR4, R15 ;  /* 0x00000004000b7c24 */ /* 0x000fc8000f8e020f */
[----:B-1----:R-:W-:-:S05]  /*0ff0*/  IMAD.WIDE R8, R11, 0x4, R8 ;  /* 0x000000040b087825 */ /* 0x002fca00078e0208 */
[----:B------:R0:W-:Y:S03]  /*1000*/  STG.E desc[UR6][R8.64], R20 ;  /* 0x0000001408007986 */ /* 0x0001e6000c101906 */
[----:B------:R-:W-:Y:S05]  /*1010*/  @!P0 EXIT ;  /* 0x000000000000894d */ /* 0x000fea0003800000 */
[----:B------:R-:W-:Y:S05]  /*1020*/  BRA `(.L_x_148) ;  /* 0xfffffff000487947 */ /* 0x000fea000383ffff */
.L_x_137:
[C---:B------:R-:W-:Y:S01]  /*1030*/  ISETP.GE.U32.AND P1, PT, R9.reuse, 0x4, PT ;  /* 0x000000040900780c */ /* 0x040fe20003f26070 */
[----:B------:R-:W-:Y:S01]  /*1040*/  HFMA2 R3, -RZ, RZ, 0, 0 ;  /* 0x00000000ff037431 */ /* 0x000fe200000001ff */
[----:B------:R-:W-:-:S04]  /*1050*/  LOP3.LUT R2, R9, 0x3, RZ, 0xc0, !PT ;  /* 0x0000000309027812 */ /* 0x000fc800078ec0ff */
[----:B------:R-:W-:-:S07]  /*1060*/  ISETP.NE.AND P0, PT, R2, RZ, PT ;  /* 0x000000ff0200720c */ /* 0x000fce0003f05270 */
[----:B------:R-:W-:Y:S06]  /*1070*/  @!P1 BRA `(.L_x_149) ;  /* 0x0000000000e09947 */ /* 0x000fec0003800000 */
[----:B------:R-:W0:Y:S01]  /*1080*/  LDC.64 R4, c[0x0][0x380] ;  /* 0x0000e000ff047b82 */ /* 0x000e220000000a00 */
[----:B------:R-:W-:Y:S01]  /*1090*/  LOP3.LUT R3, R9, 0x7ffffffc, RZ, 0xc0, !PT ;  /* 0x7ffffffc09037812 */ /* 0x000fe200078ec0ff */
[----:B------:R-:W-:Y:S01]  /*10a0*/  IMAD.MOV.U32 R11, RZ, RZ, RZ ;  /* 0x000000ffff0b7224 */ /* 0x000fe200078e00ff */
[----:B------:R-:W1:Y:S05]  /*10b0*/  LDCU UR4, c[0x0][0x3a0] ;  /* 0x00007400ff0477ac */ /* 0x000e6a0008000800 */
[----:B------:R-:W2:Y:S02]  /*10c0*/  LDC.64 R6, c[0x0][0x398] ;  /* 0x0000e600ff067b82 */ /* 0x000ea40000000a00 */
.L_x_150:
[----:B------:R-:W-:Y:S01]  /*10d0*/  ISETP.NE.AND P1, PT, R0, R11, PT ;  /* 0x0000000b0000720c */ /* 0x000fe20003f25270 */
[----:B0-----:R-:W-:-:S12]  /*10e0*/  IMAD.WIDE.U32 R8, R11, 0x4, R4 ;  /* 0x000000040b087825 */ /* 0x001fd800078e0004 */
[----:B---3--:R-:W3:Y:S04]  /*10f0*/  @P1 LDG.E R10, desc[UR6][R12.64] ;  /* 0x000000060c0a1981 */ /* 0x008ee8000c1e1900 */
[----:B------:R-:W3:Y:S01]  /*1100*/  @P1 LDG.E R17, desc[UR6][R8.64] ;  /* 0x0000000608111981 */ /* 0x000ee2000c1e1900 */
[----:B------:R-:W-:Y:S02]  /*1110*/  IADD3 R21, PT, PT, R11, 0x1, RZ ;  /* 0x000000010b157810 */ /* 0x000fe40007ffe0ff */
[----:B------:R-:W-:Y:S01]  /*1120*/  MOV R15, R0 ;  /* 0x00000000000f7202 */ /* 0x000fe20000000f00 */
[----:B------:R-:W-:Y:S01]  /*1130*/  @P1 IMAD.MOV.U32 R15, RZ, RZ, R11 ;  /* 0x000000ffff0f1224 */ /* 0x000fe200078e000b */
[C---:B------:R-:W-:Y:S02]  /*1140*/  ISETP.NE.AND P2, PT, R0.reuse, R21, PT ;  /* 0x000000150000720c */ /* 0x040fe40003f45270 */
[----:B------:R-:W-:Y:S01]  /*1150*/  MOV R19, 0x7f800000 ;  /* 0x7f80000000137802 */ /* 0x000fe20000000f00 */
[----:B-1----:R-:W-:-:S04]  /*1160*/  IMAD R15, R0, UR4, R15 ;  /* 0x00000004000f7c24 */ /* 0x002fc8000f8e020f */
[----:B--2---:R-:W-:-:S04]  /*1170*/  IMAD.WIDE R14, R15, 0x4, R6 ;  /* 0x000000040f0e7825 */ /* 0x004fc800078e0206 */
[----:B---3--:R-:W-:-:S04]  /*1180*/  @P1 FADD R10, R10, -R17 ;  /* 0x800000110a0a1221 */ /* 0x008fc80000000000 */
[----:B------:R-:W-:-:S05]  /*1190*/  @P1 FADD R19, |R10|, -RZ ;  /* 0x800000ff0a131221 */ /* 0x000fca0000000200 */
[----:B------:R0:W-:Y:S04]  /*11a0*/  STG.E desc[UR6][R14.64], R19 ;  /* 0x000000130e007986 */ /* 0x0001e8000c101906 */
[----:B------:R-:W2:Y:S04]  /*11b0*/  @P2 LDG.E R10, desc[UR6][R12.64] ;  /* 0x000000060c0a2981 */ /* 0x000ea8000c1e1900 */
[----:B------:R-:W2:Y:S01]  /*11c0*/  @P2 LDG.E R23, desc[UR6][R8.64+0x4] ;  /* 0x0000040608172981 */ /* 0x000ea2000c1e1900 */
[----:B------:R-:W-:Y:S01]  /*11d0*/  VIADD R25, R11, 0x2 ;  /* 0x000000020b197836 */ /* 0x000fe20000000000 */
[----:B------:R-:W-:-:S02]  /*11e0*/  MOV R17, R0 ;  /* 0x0000000000117202 */ /* 0x000fc40000000f00 */
[----:B------:R-:W-:Y:S02]  /*11f0*/  @P2 MOV R17, R21 ;  /* 0x0000001500112202 */ /* 0x000fe40000000f00 */
[C---:B------:R-:W-:Y:S02]  /*1200*/  ISETP.NE.AND P1, PT, R0.reuse, R25, PT ;  /* 0x000000190000720c */ /* 0x040fe40003f25270 */
[----:B------:R-:W-:Y:S01]  /*1210*/  MOV R21, 0x7f800000 ;  /* 0x7f80000000157802 */ /* 0x000fe20000000f00 */
[----:B------:R-:W-:-:S04]  /*1220*/  IMAD R17, R0, UR4, R17 ;  /* 0x0000000400117c24 */ /* 0x000fc8000f8e0211 */
[----:B------:R-:W-:-:S04]  /*1230*/  IMAD.WIDE R16, R17, 0x4, R6 ;  /* 0x0000000411107825 */ /* 0x000fc800078e0206 */
[----:B--2---:R-:W-:-:S04]  /*1240*/  @P2 FADD R10, R10, -R23 ;  /* 0x800000170a0a2221 */ /* 0x004fc80000000000 */
[----:B------:R-:W-:-:S05]  /*1250*/  @P2 FADD R21, |R10|, -RZ ;  /* 0x800000ff0a152221 */ /* 0x000fca0000000200 */
[----:B------:R1:W-:Y:S04]  /*1260*/  STG.E desc[UR6][R16.64], R21 ;  /* 0x0000001510007986 */ /* 0x0003e8000c101906 */
[----:B------:R-:W2:Y:S04]  /*1270*/  @P1 LDG.E R10, desc[UR6][R12.64] ;  /* 0x000000060c0a1981 */ /* 0x000ea8000c1e1900 */
[----:B------:R-:W2:Y:S01]  /*1280*/  @P1 LDG.E R23, desc[UR6][R8.64+0x8] ;  /* 0x0000080608171981 */ /* 0x000ea2000c1e1900 */
[----:B------:R-:W-:Y:S01]  /*1290*/  IADD3 R27, PT, PT, R11, 0x3, RZ ;  /* 0x000000030b1b7810 */ /* 0x000fe20007ffe0ff */
[----:B0-----:R-:W-:Y:S01]  /*12a0*/  IMAD.MOV.U32 R15, RZ, RZ, R0 ;  /* 0x000000ffff0f7224 */ /* 0x001fe200078e0000 */
[----:B------:R-:W-:Y:S01]  /*12b0*/  @P1 MOV R15, R25 ;  /* 0x00000019000f1202 */ /* 0x000fe20000000f00 */
[----:B------:R-:W-:Y:S01]  /*12c0*/  IMAD.MOV.U32 R19, RZ, RZ, 0x7f800000 ;  /* 0x7f800000ff137424 */ /* 0x000fe200078e00ff */
[----:B------:R-:W-:-:S03]  /*12d0*/  ISETP.NE.AND P2, PT, R0, R27, PT ;  /* 0x0000001b0000720c */ /* 0x000fc60003f45270 */
[----:B------:R-:W-:-:S04]  /*12e0*/  IMAD R15, R0, UR4, R15 ;  /* 0x00000004000f7c24 */ /* 0x000fc8000f8e020f */
[----:B------:R-:W-:-:S04]  /*12f0*/  IMAD.WIDE R14, R15, 0x4, R6 ;  /* 0x000000040f0e7825 */ /* 0x000fc800078e0206 */
[----:B--2---:R-:W-:-:S04]  /*1300*/  @P1 FADD R10, R10, -R23 ;  /* 0x800000170a0a1221 */ /* 0x004fc80000000000 */
[----:B------:R-:W-:-:S05]  /*1310*/  @P1 FADD R19, |R10|, -RZ ;  /* 0x800000ff0a131221 */ /* 0x000fca0000000200 */
[----:B------:R3:W-:Y:S04]  /*1320*/  STG.E desc[UR6][R14.64], R19 ;  /* 0x000000130e007986 */ /* 0x0007e8000c101906 */
[----:B------:R-:W2:Y:S04]  /*1330*/  @P2 LDG.E R9, desc[UR6][R8.64+0xc] ;  /* 0x00000c0608092981 */ /* 0x000ea8000c1e1900 */
[----:B------:R-:W2:Y:S01]  /*1340*/  @P2 LDG.E R10, desc[UR6][R12.64] ;  /* 0x000000060c0a2981 */ /* 0x000ea2000c1e1900 */
[----:B-1----:R-:W-:Y:S01]  /*1350*/  MOV R17, R0 ;  /* 0x0000000000117202 */ /* 0x002fe20000000f00 */
[----:B------:R-:W-:Y:S01]  /*1360*/  IMAD.MOV.U32 R21, RZ, RZ, 0x7f800000 ;  /* 0x7f800000ff157424 */ /* 0x000fe200078e00ff */
[----:B------:R-:W-:-:S02]  /*1370*/  @P2 MOV R17, R27 ;  /* 0x0000001b00112202 */ /* 0x000fc40000000f00 */
[----:B------:R-:W-:-:S03]  /*1380*/  IADD3 R11, PT, PT, R11, 0x4, RZ ;  /* 0x000000040b0b7810 */ /* 0x000fc60007ffe0ff */
[----:B------:R-:W-:Y:S01]  /*1390*/  IMAD R17, R0, UR4, R17 ;  /* 0x0000000400117c24 */ /* 0x000fe2000f8e0211 */
[----:B------:R-:W-:-:S03]  /*13a0*/  ISETP.NE.AND P1, PT, R11, R3, PT ;  /* 0x000000030b00720c */ /* 0x000fc60003f25270 */
[----:B------:R-:W-:-:S04]  /*13b0*/  IMAD.WIDE R16, R17, 0x4, R6 ;  /* 0x0000000411107825 */ /* 0x000fc800078e0206 */
[----:B--2---:R-:W-:-:S04]  /*13c0*/  @P2 FADD R10, R10, -R9 ;  /* 0x800000090a0a2221 */ /* 0x004fc80000000000 */
[----:B------:R-:W-:-:S05]  /*13d0*/  @P2 FADD R21, |R10|, -RZ ;  /* 0x800000ff0a152221 */ /* 0x000fca0000000200 */
[----:B------:R3:W-:Y:S01]  /*13e0*/  STG.E desc[UR6][R16.64], R21 ;  /* 0x0000001510007986 */ /* 0x0007e2000c101906 */
[----:B------:R-:W-:Y:S05]  /*13f0*/  @P1 BRA `(.L_x_150) ;  /* 0xfffffffc00341947 */ /* 0x000fea000383ffff */
.L_x_149:
[----:B------:R-:W-:Y:S05]  /*1400*/  @!P0 EXIT ;  /* 0x000000000000894d */ /* 0x000fea0003800000 */
[----:B------:R-:W0:Y:S01]  /*1410*/  LDC.64 R8, c[0x0][0x398] ;  /* 0x0000e600ff087b82 */ /* 0x000e220000000a00 */
[----:B------:R-:W1:Y:S01]  /*1420*/  LDCU UR5, c[0x0][0x3a0] ;  /* 0x00007400ff0577ac */ /* 0x000e620008000800 */
[----:B------:R-:W-:-:S05]  /*1430*/  UMOV UR4, URZ ;  /* 0x000000ff00047c82 */ /* 0x000fca0008000000 */
.L_x_151:
[----:B------:R-:W-:-:S13]  /*1440*/  ISETP.NE.AND P0, PT, R0, R3, PT ;  /* 0x000000030000720c */ /* 0x000fda0003f05270 */
[----:B------:R-:W2:Y:S01]  /*1450*/  @P0 LDC.64 R4, c[0x0][0x380] ;  /* 0x0000e000ff040b82 */ /* 0x000ea20000000a00 */
[----:B------:R-:W4:Y:S01]  /*1460*/  @P0 LDG.E R6, desc[UR6][R12.64] ;  /* 0x000000060c060981 */ /* 0x000f22000c1e1900 */
[----:B--2---:R-:W-:-:S06]  /*1470*/  @P0 IMAD.WIDE.U32 R4, R3, 0x4, R4 ;  /* 0x0000000403040825 */ /* 0x004fcc00078e0004 */
[----:B------:R-:W4:Y:S01]  /*1480*/  @P0 LDG.E R5, desc[UR6][R4.64] ;  /* 0x0000000604050981 */ /* 0x000f22000c1e1900 */
[----:B------:R-:W-:Y:S01]  /*1490*/  MOV R7, R0 ;  /* 0x0000000000077202 */ /* 0x000fe20000000f00 */
[----:B------:R-:W-:Y:S01]  /*14a0*/  @P0 IMAD.MOV.U32 R7, RZ, RZ, R3 ;  /* 0x000000ffff070224 */ /* 0x000fe200078e0003 */
[----:B------:R-:W-:-:S03]  /*14b0*/  MOV R11, 0x7f800000 ;  /* 0x7f800000000b7802 */ /* 0x000fc60000000f00 */
[----:B-1----:R-:W-:Y:S01]  /*14c0*/  IMAD R7, R0, UR5, R7 ;  /* 0x0000000500077c24 */ /* 0x002fe2000f8e0207 */
[----:B------:R-:W-:Y:S01]  /*14d0*/  UIADD3 UR4, UPT, UPT, UR4, 0x1, URZ ;  /* 0x0000000104047890 */ /* 0x000fe2000fffe0ff */
[----:B------:R-:W-:Y:S01]  /*14e0*/  IADD3 R3, PT, PT, R3, 0x1, RZ ;  /* 0x0000000103037810 */ /* 0x000fe20007ffe0ff */
[----:B----4-:R-:W-:Y:S01]  /*14f0*/  @P0 FADD R10, R6, -R5 ;  /* 0x80000005060a0221 */ /* 0x010fe20000000000 */
[----:B0-----:R-:W-:-:S04]  /*1500*/  IMAD.WIDE R6, R7, 0x4, R8 ;  /* 0x0000000407067825 */ /* 0x001fc800078e0208 */
[----:B------:R-:W-:-:S05]  /*1510*/  @P0 FADD R11, |R10|, -RZ ;  /* 0x800000ff0a0b0221 */ /* 0x000fca0000000200 */
[----:B------:R2:W-:Y:S01]  /*1520*/  STG.E desc[UR6][R6.64], R11 ;  /* 0x0000000b06007986 */ /* 0x0005e2000c101906 */
[----:B------:R-:W-:-:S13]  /*1530*/  ISETP.NE.AND P0, PT, R2, UR4, PT ;  /* 0x0000000402007c0c */ /* 0x000fda000bf05270 */
[----:B--2---:R-:W-:Y:S05]  /*1540*/  @P0 BRA `(.L_x_151) ;  /* 0xfffffffc00bc0947 */ /* 0x004fea000383ffff */
[----:B------:R-:W-:Y:S05]  /*1550*/  EXIT ;  /* 0x000000000000794d */ /* 0x000fea0003800000 */
.L_x_152:
        /* <DEDUP_REMOVED lines=10> */
.L_x_161:


//--------------------- .nv.shared.reduce_sum_kernel --------------------------
	.section	.nv.shared.reduce_sum_kernel,"aw",@nobits
	.sectionflags	@""
	.align	16
	.zero		1024


//--------------------- .nv.shared.reserved.0     --------------------------
	.section	.nv.shared.reserved.0,"aw",@nobits
	.weak		__nv_reservedSMEM_offset_0_alias
	.size		__nv_reservedSMEM_offset_0_alias, 0, 64
	.other		__nv_reservedSMEM_offset_0_alias,@"STO_CUDA_RESERVED_SHARED STV_DEFAULT"
__nv_reservedSMEM_offset_0_alias:
	.zero		0
	.zero		64


//--------------------- .nv.shared.compute_te_kernel --------------------------
	.section	.nv.shared.compute_te_kernel,"aw",@nobits
	.sectionflags	@""
	.align	16
	.zero		1024


//--------------------- .nv.shared.count_neighbors_z_kernel --------------------------
	.section	.nv.shared.count_neighbors_z_kernel,"aw",@nobits
	.sectionflags	@""
	.align	16
	.zero		1024


//--------------------- .nv.shared.count_neighbors_xz_kernel --------------------------
	.section	.nv.shared.count_neighbors_xz_kernel,"aw",@nobits
	.sectionflags	@""
	.align	16
	.zero		1024


//--------------------- .nv.shared.count_neighbors_y_kernel --------------------------
	.section	.nv.shared.count_neighbors_y_kernel,"aw",@nobits
	.sectionflags	@""
	.align	16
	.zero		1024


//--------------------- .nv.shared.find_kth_distance_kernel --------------------------
	.section	.nv.shared.find_kth_distance_kernel,"aw",@nobits
	.sectionflags	@""
	.align	16
	.zero		1024


//--------------------- .nv.shared.compute_distances_kernel --------------------------
	.section	.nv.shared.compute_distances_kernel,"aw",@nobits
	.sectionflags	@""
	.align	16
	.zero		1024


//--------------------- .nv.constant0.reduce_sum_kernel --------------------------
	.section	.nv.constant0.reduce_sum_kernel,"a",@progbits
	.sectionflags	@""
	.align	4
.nv.constant0.reduce_sum_kernel:
	.zero		916


//--------------------- .nv.constant0.compute_te_kernel --------------------------
	.section	.nv.constant0.compute_te_kernel,"a",@progbits
	.sectionflags	@""
	.align	4
.nv.constant0.compute_te_kernel:
	.zero		936


//--------------------- .nv.constant0.count_neighbors_z_kernel --------------------------
	.section	.nv.constant0.count_neighbors_z_kernel,"a",@progbits
	.sectionflags	@""
	.align	4
.nv.constant0.count_neighbors_z_kernel:
	.zero		928


//--------------------- .nv.constant0.count_neighbors_xz_kernel --------------------------
	.section	.nv.constant0.count_neighbors_xz_kernel,"a",@progbits
	.sectionflags	@""
	.align	4
.nv.constant0.count_neighbors_xz_kernel:
	.zero		936


//--------------------- .nv.constant0.count_neighbors_y_kernel --------------------------
	.section	.nv.constant0.count_neighbors_y_kernel,"a",@progbits
	.sectionflags	@""
	.align	4
.nv.constant0.count_neighbors_y_kernel:
	.zero		936


//--------------------- .nv.constant0.find_kth_distance_kernel --------------------------
	.section	.nv.constant0.find_kth_distance_kernel,"a",@progbits
	.sectionflags	@""
	.align	4
.nv.constant0.find_kth_distance_kernel:
	.zero		920


//--------------------- .nv.constant0.compute_distances_kernel --------------------------
	.section	.nv.constant0.compute_distances_kernel,"a",@progbits
	.sectionflags	@""
	.align	4
.nv.constant0.compute_distances_kernel:
	.zero		936


//--------------------- SYMBOLS --------------------------

	.type		.nv.reservedSmem.offset0,@object
	.size		.nv.reservedSmem.offset0,0x4
	.type		.nv.reservedSmem.cap,@object
	.size		.nv.reservedSmem.cap,0x4
